	.target	sm_90a

	.elftype	@"ET_EXEC"


//--------------------- .note.nv.tkinfo           --------------------------
	.section	.note.nv.tkinfo,"",@"SHT_NOTE"
	.sectionflags	@"SHF_NOTE_NV_TKINFO"
	.tkinfo
        /*0018*/ 	.word	0x00000002
        /*0030*/ 	.string	""
        /*0030*/ 	.string	"ptxas"
        /*0030*/ 	.string	"Cuda compilation tools, release 13.0, V13.0.88"
        /*0030*/ 	.string	"Build cuda_13.0.r13.0/compiler.36424714_0"
        /*0030*/ 	.string	"-arch sm_90a -m 64 "



//--------------------- .note.nv.cuinfo           --------------------------
	.section	.note.nv.cuinfo,"",@"SHT_NOTE"
	.sectionflags	@"SHF_NOTE_NV_CUINFO"
        /*0018*/ 	.short	0x0002
        /*001a*/ 	.short	0x005a
        /*001c*/ 	.short	0x0082
	.zero		2


//--------------------- .nv.info                  --------------------------
	.section	.nv.info,"",@"SHT_CUDA_INFO"
	.align	4


	//----- nvinfo : EIATTR_REGCOUNT
	.align		4
        /*0000*/ 	.byte	0x04, 0x2f
        /*0002*/ 	.short	(.L_15 - .L_14)
	.align		4
.L_14:
        /*0004*/ 	.word	index@(_ZN7cutlass13device_kernelINS_4gemm6kernel13GemmUniversalIN4cute5tupleIJiiiiEEENS1_10collective13CollectiveMmaINS1_34MainloopSm90TmaGmmaWarpSpecializedILi12ENS5_IJNS4_1CILi2EEENSA_ILi1EEESC_EEENS1_35KernelTmaWarpSpecializedCooperativeEEENS5_IJNSA_ILi512EEENSA_ILi64EEENSA_ILi16EEEEEENS_6half_tENS5_IJlSC_lEEESK_SL_NS4_8TiledMMAINS4_8MMA_AtomIJNS4_4SM904GMMA25MMA_64x64x16_F32F16F16_SSILNSP_5MajorE0ELSR_0ELNSP_7ScaleInE1ELSS_1EEEEEENS4_6LayoutISD_NS5_IJSC_NSA_ILi0EEESW_EEEEENS5_IJNS4_10UnderscoreESZ_SZ_EEEEENS4_13SM90_TMA_LOADENS4_14ComposedLayoutINS4_7SwizzleILi1ELi4ELi3EEENS4_18smem_ptr_flag_bitsILi16EEENSV_INS5_IJNSA_ILi8EEESI_EEENS5_IJSI_SC_EEEEEEEvNS4_8identityENS4_23SM90_TMA_LOAD_MULTICASTES1C_vS1D_EENS_8epilogue10collective6detail29Sm90TmaWarpSpecializedAdapterINS1H_15DefaultEpilogueISK_SL_SL_NS1G_6thread17LinearCombinationISK_Li1EffLNS1L_9ScaleType4KindE0ELNS_15FloatRoundStyleE2ESK_EENS1_15EpilogueDefaultEEEEEvvEEEEvNT_6ParamsE)
        /*0008*/ 	.word	0x000000a8


	//----- nvinfo : EIATTR_FRAME_SIZE
	.align		4
.L_15:
        /*000c*/ 	.byte	0x04, 0x11
        /*000e*/ 	.short	(.L_17 - .L_16)
	.align		4
.L_16:
        /*0010*/ 	.word	index@(_ZN7cutlass13device_kernelINS_4gemm6kernel13GemmUniversalIN4cute5tupleIJiiiiEEENS1_10collective13CollectiveMmaINS1_34MainloopSm90TmaGmmaWarpSpecializedILi12ENS5_IJNS4_1CILi2EEENSA_ILi1EEESC_EEENS1_35KernelTmaWarpSpecializedCooperativeEEENS5_IJNSA_ILi512EEENSA_ILi64EEENSA_ILi16EEEEEENS_6half_tENS5_IJlSC_lEEESK_SL_NS4_8TiledMMAINS4_8MMA_AtomIJNS4_4SM904GMMA25MMA_64x64x16_F32F16F16_SSILNSP_5MajorE0ELSR_0ELNSP_7ScaleInE1ELSS_1EEEEEENS4_6LayoutISD_NS5_IJSC_NSA_ILi0EEESW_EEEEENS5_IJNS4_10UnderscoreESZ_SZ_EEEEENS4_13SM90_TMA_LOADENS4_14ComposedLayoutINS4_7SwizzleILi1ELi4ELi3EEENS4_18smem_ptr_flag_bitsILi16EEENSV_INS5_IJNSA_ILi8EEESI_EEENS5_IJSI_SC_EEEEEEEvNS4_8identityENS4_23SM90_TMA_LOAD_MULTICASTES1C_vS1D_EENS_8epilogue10collective6detail29Sm90TmaWarpSpecializedAdapterINS1H_15DefaultEpilogueISK_SL_SL_NS1G_6thread17LinearCombinationISK_Li1EffLNS1L_9ScaleType4KindE0ELNS_15FloatRoundStyleE2ESK_EENS1_15EpilogueDefaultEEEEEvvEEEEvNT_6ParamsE)
        /*0014*/ 	.word	0x00000000


	//----- nvinfo : EIATTR_MIN_STACK_SIZE
	.align		4
.L_17:
        /*0018*/ 	.byte	0x04, 0x12
        /*001a*/ 	.short	(.L_19 - .L_18)
	.align		4
.L_18:
        /*001c*/ 	.word	index@(_ZN7cutlass13device_kernelINS_4gemm6kernel13GemmUniversalIN4cute5tupleIJiiiiEEENS1_10collective13CollectiveMmaINS1_34MainloopSm90TmaGmmaWarpSpecializedILi12ENS5_IJNS4_1CILi2EEENSA_ILi1EEESC_EEENS1_35KernelTmaWarpSpecializedCooperativeEEENS5_IJNSA_ILi512EEENSA_ILi64EEENSA_ILi16EEEEEENS_6half_tENS5_IJlSC_lEEESK_SL_NS4_8TiledMMAINS4_8MMA_AtomIJNS4_4SM904GMMA25MMA_64x64x16_F32F16F16_SSILNSP_5MajorE0ELSR_0ELNSP_7ScaleInE1ELSS_1EEEEEENS4_6LayoutISD_NS5_IJSC_NSA_ILi0EEESW_EEEEENS5_IJNS4_10UnderscoreESZ_SZ_EEEEENS4_13SM90_TMA_LOADENS4_14ComposedLayoutINS4_7SwizzleILi1ELi4ELi3EEENS4_18smem_ptr_flag_bitsILi16EEENSV_INS5_IJNSA_ILi8EEESI_EEENS5_IJSI_SC_EEEEEEEvNS4_8identityENS4_23SM90_TMA_LOAD_MULTICASTES1C_vS1D_EENS_8epilogue10collective6detail29Sm90TmaWarpSpecializedAdapterINS1H_15DefaultEpilogueISK_SL_SL_NS1G_6thread17LinearCombinationISK_Li1EffLNS1L_9ScaleType4KindE0ELNS_15FloatRoundStyleE2ESK_EENS1_15EpilogueDefaultEEEEEvvEEEEvNT_6ParamsE)
        /*0020*/ 	.word	0x00000000
.L_19:


//--------------------- .nv.compat                --------------------------
	.section	.nv.compat,"",@"SHT_CUDA_COMPAT_INFO"
	.align	4
        /*0000*/ 	.byte	0x02, 0x09, 0x01, 0x00, 0x02, 0x02, 0x04, 0x00, 0x02, 0x05, 0x05, 0x00, 0x03, 0x07, 0x01, 0x01
        /*0010*/ 	.byte	0x02, 0x03, 0x01, 0x00, 0x02, 0x06, 0x01, 0x00, 0x04, 0x0b, 0x08, 0x00, 0x00, 0x00, 0x00, 0x00
        /*0020*/ 	.byte	0x00, 0x00, 0x00, 0x00


//--------------------- .nv.info._ZN7cutlass13device_kernelINS_4gemm6kernel13GemmUniversalIN4cute5tupleIJiiiiEEENS1_10collective13CollectiveMmaINS1_34MainloopSm90TmaGmmaWarpSpecializedILi12ENS5_IJNS4_1CILi2EEENSA_ILi1EEESC_EEENS1_35KernelTmaWarpSpecializedCooperativeEEENS5_IJNSA_ILi512EEENSA_ILi64EEENSA_ILi16EEEEEENS_6half_tENS5_IJlSC_lEEESK_SL_NS4_8TiledMMAINS4_8MMA_AtomIJNS4_4SM904GMMA25MMA_64x64x16_F32F16F16_SSILNSP_5MajorE0ELSR_0ELNSP_7ScaleInE1ELSS_1EEEEEENS4_6LayoutISD_NS5_IJSC_NSA_ILi0EEESW_EEEEENS5_IJNS4_10UnderscoreESZ_SZ_EEEEENS4_13SM90_TMA_LOADENS4_14ComposedLayoutINS4_7SwizzleILi1ELi4ELi3EEENS4_18smem_ptr_flag_bitsILi16EEENSV_INS5_IJNSA_ILi8EEESI_EEENS5_IJSI_SC_EEEEEEEvNS4_8identityENS4_23SM90_TMA_LOAD_MULTICASTES1C_vS1D_EENS_8epilogue10collective6detail29Sm90TmaWarpSpecializedAdapterINS1H_15DefaultEpilogueISK_SL_SL_NS1G_6thread17LinearCombinationISK_Li1EffLNS1L_9ScaleType4KindE0ELNS_15FloatRoundStyleE2ESK_EENS1_15EpilogueDefaultEEEEEvvEEEEvNT_6ParamsE --------------------------
	.section	.nv.info._ZN7cutlass13device_kernelINS_4gemm6kernel13GemmUniversalIN4cute5tupleIJiiiiEEENS1_10collective13CollectiveMmaINS1_34MainloopSm90TmaGmmaWarpSpecializedILi12ENS5_IJNS4_1CILi2EEENSA_ILi1EEESC_EEENS1_35KernelTmaWarpSpecializedCooperativeEEENS5_IJNSA_ILi512EEENSA_ILi64EEENSA_ILi16EEEEEENS_6half_tENS5_IJlSC_lEEESK_SL_NS4_8TiledMMAINS4_8MMA_AtomIJNS4_4SM904GMMA25MMA_64x64x16_F32F16F16_SSILNSP_5MajorE0ELSR_0ELNSP_7ScaleInE1ELSS_1EEEEEENS4_6LayoutISD_NS5_IJSC_NSA_ILi0EEESW_EEEEENS5_IJNS4_10UnderscoreESZ_SZ_EEEEENS4_13SM90_TMA_LOADENS4_14ComposedLayoutINS4_7SwizzleILi1ELi4ELi3EEENS4_18smem_ptr_flag_bitsILi16EEENSV_INS5_IJNSA_ILi8EEESI_EEENS5_IJSI_SC_EEEEEEEvNS4_8identityENS4_23SM90_TMA_LOAD_MULTICASTES1C_vS1D_EENS_8epilogue10collective6detail29Sm90TmaWarpSpecializedAdapterINS1H_15DefaultEpilogueISK_SL_SL_NS1G_6thread17LinearCombinationISK_Li1EffLNS1L_9ScaleType4KindE0ELNS_15FloatRoundStyleE2ESK_EENS1_15EpilogueDefaultEEEEEvvEEEEvNT_6ParamsE,"",@"SHT_CUDA_INFO"
	.sectionflags	@""
	.align	4


	//----- nvinfo : EIATTR_CUDA_API_VERSION
	.align		4
        /*0000*/ 	.byte	0x04, 0x37
        /*0002*/ 	.short	(.L_21 - .L_20)
.L_20:
        /*0004*/ 	.word	0x00000082


	//----- nvinfo : EIATTR_KPARAM_INFO
	.align		4
.L_21:
        /*0008*/ 	.byte	0x04, 0x17
        /*000a*/ 	.short	(.L_23 - .L_22)
.L_22:
        /*000c*/ 	.word	0x00000000
        /*0010*/ 	.short	0x0000
        /*0012*/ 	.short	0x0070
        /*0014*/ 	.byte	0x00, 0xf0, 0x01, 0x10


	//----- nvinfo : EIATTR_SPARSE_MMA_MASK
	.align		4
.L_23:
        /*0018*/ 	.byte	0x03, 0x50
        /*001a*/ 	.short	0x0000


	//----- nvinfo : EIATTR_MAXREG_COUNT
	.align		4
        /*001c*/ 	.byte	0x03, 0x1b
        /*001e*/ 	.short	0x00a8


	//----- nvinfo : EIATTR_NUM_BARRIERS
	.align		4
        /*0020*/ 	.byte	0x02, 0x4c
        /*0022*/ 	.byte	0x01
	.zero		1


	//----- nvinfo : EIATTR_EXTERNS
	.align		4
        /*0024*/ 	.byte	0x04, 0x0f
        /*0026*/ 	.short	(.L_25 - .L_24)


	//   ....[0]....
	.align		4
.L_24:
        /*0028*/ 	.word	index@(__assertfail)


	//----- nvinfo : EIATTR_MERCURY_ISA_VERSION
	.align		4
.L_25:
        /*002c*/ 	.byte	0x03, 0x5f
        /*002e*/ 	.short	0x0101


	//----- nvinfo : EIATTR_INT_WARP_WIDE_INSTR_OFFSETS
	.align		4
        /*0030*/ 	.byte	0x04, 0x31
        /*0032*/ 	.short	(.L_27 - .L_26)


	//   ....[0]....
.L_26:
        /*0034*/ 	.word	0x000005b0


	//   ....[1]....
        /*0038*/ 	.word	0x000005e0


	//   ....[2]....
        /*003c*/ 	.word	0x000007a0


	//----- nvinfo : EIATTR_COOP_GROUP_MASK_REGIDS
	.align		4
.L_27:
        /*0040*/ 	.byte	0x04, 0x29
        /*0042*/ 	.short	(.L_29 - .L_28)


	//   ....[0]....
.L_28:
        /*0044*/ 	.word	0xffffffff


	//   ....[1]....
        /*0048*/ 	.word	0xffffffff


	//   ....[2]....
        /*004c*/ 	.word	0xffffffff


	//   ....[3]....
        /*0050*/ 	.word	0xffffffff


	//   ....[4]....
        /*0054*/ 	.word	0xffffffff


	//   ....[5]....
        /*0058*/ 	.word	0xffffffff


	//----- nvinfo : EIATTR_COOP_GROUP_INSTR_OFFSETS
	.align		4
.L_29:
        /*005c*/ 	.byte	0x04, 0x28
        /*005e*/ 	.short	(.L_31 - .L_30)


	//   ....[0]....
.L_30:
        /*0060*/ 	.word	0x00000060


	//   ....[1]....
        /*0064*/ 	.word	0x00000070


	//   ....[2]....
        /*0068*/ 	.word	0x00000130


	//   ....[3]....
        /*006c*/ 	.word	0x00000400


	//   ....[4]....
        /*0070*/ 	.word	0x00000920


	//   ....[5]....
        /*0074*/ 	.word	0x00001370


	//----- nvinfo : EIATTR_REG_RECONFIG
	.align		4
.L_31:
        /*0078*/ 	.byte	0x01, 0x54
	.zero		2


	//----- nvinfo : EIATTR_SYSCALL_OFFSETS
	.align		4
        /*007c*/ 	.byte	0x04, 0x46
        /*007e*/ 	.short	(.L_33 - .L_32)


	//   ....[0]....
.L_32:
        /*0080*/ 	.word	0x00001530


	//----- nvinfo : EIATTR_MBARRIER_INSTR_OFFSETS
	.align		4
.L_33:
        /*0084*/ 	.byte	0x04, 0x39
        /*0086*/ 	.short	(.L_35 - .L_34)


	//   ....[0]....
.L_34:
        /*0088*/ 	.word	0x00000250
        /*008c*/ 	.word	0x000000ff
        /*0090*/ 	.word	0x00000000
        /*0094*/ 	.short	0x0100
        /*0096*/ 	.byte	0x08
	.zero		1


	//   ....[1]....
        /*0098*/ 	.word	0x00000260
        /*009c*/ 	.word	0x000000ff
        /*00a0*/ 	.word	0x00000060
        /*00a4*/ 	.short	0x0100
        /*00a6*/ 	.byte	0x08
	.zero		1


	//   ....[2]....
        /*00a8*/ 	.word	0x00000270
        /*00ac*/ 	.word	0x000000ff
        /*00b0*/ 	.word	0x00000008
        /*00b4*/ 	.short	0x0100
        /*00b6*/ 	.byte	0x08
	.zero		1


	//   ....[3]....
        /*00b8*/ 	.word	0x00000280
        /*00bc*/ 	.word	0x000000ff
        /*00c0*/ 	.word	0x00000068
        /*00c4*/ 	.short	0x0100
        /*00c6*/ 	.byte	0x08
	.zero		1


	//   ....[4]....
        /*00c8*/ 	.word	0x00000290
        /*00cc*/ 	.word	0x000000ff
        /*00d0*/ 	.word	0x00000010
        /*00d4*/ 	.short	0x0100
        /*00d6*/ 	.byte	0x08
	.zero		1


	//   ....[5]....
        /*00d8*/ 	.word	0x000002a0
        /*00dc*/ 	.word	0x000000ff
        /*00e0*/ 	.word	0x00000070
        /*00e4*/ 	.short	0x0100
        /*00e6*/ 	.byte	0x08
	.zero		1


	//   ....[6]....
        /*00e8*/ 	.word	0x000002b0
        /*00ec*/ 	.word	0x000000ff
        /*00f0*/ 	.word	0x00000018
        /*00f4*/ 	.short	0x0100
        /*00f6*/ 	.byte	0x08
	.zero		1


	//   ....[7]....
        /*00f8*/ 	.word	0x000002c0
        /*00fc*/ 	.word	0x000000ff
        /*0100*/ 	.word	0x00000078
        /*0104*/ 	.short	0x0100
        /*0106*/ 	.byte	0x08
	.zero		1


	//   ....[8]....
        /*0108*/ 	.word	0x000002d0
        /*010c*/ 	.word	0x000000ff
        /*0110*/ 	.word	0x00000020
        /*0114*/ 	.short	0x0100
        /*0116*/ 	.byte	0x08
	.zero		1


	//   ....[9]....
        /*0118*/ 	.word	0x000002e0
        /*011c*/ 	.word	0x000000ff
        /*0120*/ 	.word	0x00000080
        /*0124*/ 	.short	0x0100
        /*0126*/ 	.byte	0x08
	.zero		1


	//   ....[10]....
        /*0128*/ 	.word	0x000002f0
        /*012c*/ 	.word	0x000000ff
        /*0130*/ 	.word	0x00000028
        /*0134*/ 	.short	0x0100
        /*0136*/ 	.byte	0x08
	.zero		1


	//   ....[11]....
        /*0138*/ 	.word	0x00000300
        /*013c*/ 	.word	0x000000ff
        /*0140*/ 	.word	0x00000088
        /*0144*/ 	.short	0x0100
        /*0146*/ 	.byte	0x08
	.zero		1


	//   ....[12]....
        /*0148*/ 	.word	0x00000310
        /*014c*/ 	.word	0x000000ff
        /*0150*/ 	.word	0x00000030
        /*0154*/ 	.short	0x0100
        /*0156*/ 	.byte	0x08
	.zero		1


	//   ....[13]....
        /*0158*/ 	.word	0x00000320
        /*015c*/ 	.word	0x000000ff
        /*0160*/ 	.word	0x00000090
        /*0164*/ 	.short	0x0100
        /*0166*/ 	.byte	0x08
	.zero		1


	//   ....[14]....
        /*0168*/ 	.word	0x00000330
        /*016c*/ 	.word	0x000000ff
        /*0170*/ 	.word	0x00000038
        /*0174*/ 	.short	0x0100
        /*0176*/ 	.byte	0x08
	.zero		1


	//   ....[15]....
        /*0178*/ 	.word	0x00000340
        /*017c*/ 	.word	0x000000ff
        /*0180*/ 	.word	0x00000098
        /*0184*/ 	.short	0x0100
        /*0186*/ 	.byte	0x08
	.zero		1


	//   ....[16]....
        /*0188*/ 	.word	0x00000350
        /*018c*/ 	.word	0x000000ff
        /*0190*/ 	.word	0x00000040
        /*0194*/ 	.short	0x0100
        /*0196*/ 	.byte	0x08
	.zero		1


	//   ....[17]....
        /*0198*/ 	.word	0x00000360
        /*019c*/ 	.word	0x000000ff
        /*01a0*/ 	.word	0x000000a0
        /*01a4*/ 	.short	0x0100
        /*01a6*/ 	.byte	0x08
	.zero		1


	//   ....[18]....
        /*01a8*/ 	.word	0x00000370
        /*01ac*/ 	.word	0x000000ff
        /*01b0*/ 	.word	0x00000048
        /*01b4*/ 	.short	0x0100
        /*01b6*/ 	.byte	0x08
	.zero		1


	//   ....[19]....
        /*01b8*/ 	.word	0x00000380
        /*01bc*/ 	.word	0x000000ff
        /*01c0*/ 	.word	0x000000a8
        /*01c4*/ 	.short	0x0100
        /*01c6*/ 	.byte	0x08
	.zero		1


	//   ....[20]....
        /*01c8*/ 	.word	0x00000390
        /*01cc*/ 	.word	0x000000ff
        /*01d0*/ 	.word	0x00000050
        /*01d4*/ 	.short	0x0100
        /*01d6*/ 	.byte	0x08
	.zero		1


	//   ....[21]....
        /*01d8*/ 	.word	0x000003a0
        /*01dc*/ 	.word	0x000000ff
        /*01e0*/ 	.word	0x000000b0
        /*01e4*/ 	.short	0x0100
        /*01e6*/ 	.byte	0x08
	.zero		1


	//   ....[22]....
        /*01e8*/ 	.word	0x000003b0
        /*01ec*/ 	.word	0x000000ff
        /*01f0*/ 	.word	0x00000058
        /*01f4*/ 	.short	0x0100
        /*01f6*/ 	.byte	0x08
	.zero		1


	//   ....[23]....
        /*01f8*/ 	.word	0x000003c0
        /*01fc*/ 	.word	0x000000ff
        /*0200*/ 	.word	0x000000b8
        /*0204*/ 	.short	0x0100
        /*0206*/ 	.byte	0x08
	.zero		1


	//   ....[24]....
        /*0208*/ 	.word	0x00000820
        /*020c*/ 	.word	0x000000ff
        /*0210*/ 	.word	0x000000d0
        /*0214*/ 	.short	0x0100
        /*0216*/ 	.byte	0x06
	.zero		1


	//   ....[25]....
        /*0218*/ 	.word	0x000008b0
        /*021c*/ 	.word	0x000000ff
        /*0220*/ 	.word	0x000000d8
        /*0224*/ 	.short	0x0100
        /*0226*/ 	.byte	0x06
	.zero		1


	//   ....[26]....
        /*0228*/ 	.word	0x000015b0
        /*022c*/ 	.word	0x00000003
        /*0230*/ 	.word	0x00000000
        /*0234*/ 	.short	0x010a
        /*0236*/ 	.byte	0x3f
	.zero		1


	//   ....[27]....
        /*0238*/ 	.word	0x000015f0
        /*023c*/ 	.word	0x00000003
        /*0240*/ 	.word	0x00000000
        /*0244*/ 	.short	0x010a
        /*0246*/ 	.byte	0x3f
	.zero		1


	//   ....[28]....
        /*0248*/ 	.word	0x00001920
        /*024c*/ 	.word	0x000000ff
        /*0250*/ 	.word	0x00000000
        /*0254*/ 	.short	0x010a
        /*0256*/ 	.byte	0x04
	.zero		1


	//   ....[29]....
        /*0258*/ 	.word	0x00001960
        /*025c*/ 	.word	0x000000ff
        /*0260*/ 	.word	0x00000000
        /*0264*/ 	.short	0x010a
        /*0266*/ 	.byte	0x04
	.zero		1


	//   ....[30]....
        /*0268*/ 	.word	0x00001b70
        /*026c*/ 	.word	0x00000006
        /*0270*/ 	.word	0x00000000
        /*0274*/ 	.short	0x0101
        /*0276*/ 	.byte	0x3f
	.zero		1


	//   ....[31]....
        /*0278*/ 	.word	0x00001d30
        /*027c*/ 	.word	0x00000000
        /*0280*/ 	.word	0x00000000
        /*0284*/ 	.short	0x0101
        /*0286*/ 	.byte	0x3f
	.zero		1


	//   ....[32]....
        /*0288*/ 	.word	0x0000d5c0
        /*028c*/ 	.word	0x00000017
        /*0290*/ 	.word	0x00000060
        /*0294*/ 	.short	0x010a
        /*0296*/ 	.byte	0x3f
	.zero		1


	//   ....[33]....
        /*0298*/ 	.word	0x0000d930
        /*029c*/ 	.word	0x00000003
        /*02a0*/ 	.word	0x000000d8
        /*02a4*/ 	.short	0x0101
        /*02a6*/ 	.byte	0x3f
	.zero		1


	//   ....[34]....
        /*02a8*/ 	.word	0x0000e090
        /*02ac*/ 	.word	0x00000007
        /*02b0*/ 	.word	0x00000000
        /*02b4*/ 	.short	0x010a
        /*02b6*/ 	.byte	0x3f
	.zero		1


	//   ....[35]....
        /*02b8*/ 	.word	0x0000e110
        /*02bc*/ 	.word	0x00000008
        /*02c0*/ 	.word	0x00000000
        /*02c4*/ 	.short	0x010a
        /*02c6*/ 	.byte	0x3f
	.zero		1


	//   ....[36]....
        /*02c8*/ 	.word	0x0000e1a0
        /*02cc*/ 	.word	0x00000009
        /*02d0*/ 	.word	0x00000000
        /*02d4*/ 	.short	0x010a
        /*02d6*/ 	.byte	0x3f
	.zero		1


	//   ....[37]....
        /*02d8*/ 	.word	0x0000e230
        /*02dc*/ 	.word	0x00000008
        /*02e0*/ 	.word	0x00000000
        /*02e4*/ 	.short	0x010a
        /*02e6*/ 	.byte	0x3f
	.zero		1


	//   ....[38]....
        /*02e8*/ 	.word	0x0000e2c0
        /*02ec*/ 	.word	0x00000009
        /*02f0*/ 	.word	0x00000000
        /*02f4*/ 	.short	0x010a
        /*02f6*/ 	.byte	0x3f
	.zero		1


	//   ....[39]....
        /*02f8*/ 	.word	0x0000e350
        /*02fc*/ 	.word	0x00000008
        /*0300*/ 	.word	0x00000000
        /*0304*/ 	.short	0x010a
        /*0306*/ 	.byte	0x3f
	.zero		1


	//   ....[40]....
        /*0308*/ 	.word	0x0000e3e0
        /*030c*/ 	.word	0x00000009
        /*0310*/ 	.word	0x00000000
        /*0314*/ 	.short	0x010a
        /*0316*/ 	.byte	0x3f
	.zero		1


	//   ....[41]....
        /*0318*/ 	.word	0x0000e470
        /*031c*/ 	.word	0x00000008
        /*0320*/ 	.word	0x00000000
        /*0324*/ 	.short	0x010a
        /*0326*/ 	.byte	0x3f
	.zero		1


	//   ....[42]....
        /*0328*/ 	.word	0x0000e500
        /*032c*/ 	.word	0x00000009
        /*0330*/ 	.word	0x00000000
        /*0334*/ 	.short	0x010a
        /*0336*/ 	.byte	0x3f
	.zero		1


	//   ....[43]....
        /*0338*/ 	.word	0x0000e590
        /*033c*/ 	.word	0x00000008
        /*0340*/ 	.word	0x00000000
        /*0344*/ 	.short	0x010a
        /*0346*/ 	.byte	0x3f
	.zero		1


	//   ....[44]....
        /*0348*/ 	.word	0x0000e620
        /*034c*/ 	.word	0x0000000b
        /*0350*/ 	.word	0x00000000
        /*0354*/ 	.short	0x010a
        /*0356*/ 	.byte	0x3f
	.zero		1


	//   ....[45]....
        /*0358*/ 	.word	0x0000e6b0
        /*035c*/ 	.word	0x00000003
        /*0360*/ 	.word	0x00000000
        /*0364*/ 	.short	0x010a
        /*0366*/ 	.byte	0x3f
	.zero		1


	//   ....[46]....
        /*0368*/ 	.word	0x0000e710
        /*036c*/ 	.word	0x00000003
        /*0370*/ 	.word	0x00000000
        /*0374*/ 	.short	0x010a
        /*0376*/ 	.byte	0x3f
	.zero		1


	//   ....[47]....
        /*0378*/ 	.word	0x0000e770
        /*037c*/ 	.word	0x00000006
        /*0380*/ 	.word	0x00000000
        /*0384*/ 	.short	0x010a
        /*0386*/ 	.byte	0x3f
	.zero		1


	//   ....[48]....
        /*0388*/ 	.word	0x0000e840
        /*038c*/ 	.word	0x00000017
        /*0390*/ 	.word	0x00000060
        /*0394*/ 	.short	0x010a
        /*0396*/ 	.byte	0x3f
	.zero		1


	//   ....[49]....
        /*0398*/ 	.word	0x0000e910
        /*039c*/ 	.word	0x00000007
        /*03a0*/ 	.word	0x00000000
        /*03a4*/ 	.short	0x010a
        /*03a6*/ 	.byte	0x3f
	.zero		1


	//   ....[50]....
        /*03a8*/ 	.word	0x0000e960
        /*03ac*/ 	.word	0x00000008
        /*03b0*/ 	.word	0x00000000
        /*03b4*/ 	.short	0x010a
        /*03b6*/ 	.byte	0x3f
	.zero		1


	//   ....[51]....
        /*03b8*/ 	.word	0x0000e9b0
        /*03bc*/ 	.word	0x00000009
        /*03c0*/ 	.word	0x00000000
        /*03c4*/ 	.short	0x010a
        /*03c6*/ 	.byte	0x3f
	.zero		1


	//   ....[52]....
        /*03c8*/ 	.word	0x0000ea00
        /*03cc*/ 	.word	0x00000008
        /*03d0*/ 	.word	0x00000000
        /*03d4*/ 	.short	0x010a
        /*03d6*/ 	.byte	0x3f
	.zero		1


	//   ....[53]....
        /*03d8*/ 	.word	0x0000ea50
        /*03dc*/ 	.word	0x00000009
        /*03e0*/ 	.word	0x00000000
        /*03e4*/ 	.short	0x010a
        /*03e6*/ 	.byte	0x3f
	.zero		1


	//   ....[54]....
        /*03e8*/ 	.word	0x0000eaa0
        /*03ec*/ 	.word	0x00000008
        /*03f0*/ 	.word	0x00000000
        /*03f4*/ 	.short	0x010a
        /*03f6*/ 	.byte	0x3f
	.zero		1


	//   ....[55]....
        /*03f8*/ 	.word	0x0000eaf0
        /*03fc*/ 	.word	0x00000009
        /*0400*/ 	.word	0x00000000
        /*0404*/ 	.short	0x010a
        /*0406*/ 	.byte	0x3f
	.zero		1


	//   ....[56]....
        /*0408*/ 	.word	0x0000eb40
        /*040c*/ 	.word	0x00000008
        /*0410*/ 	.word	0x00000000
        /*0414*/ 	.short	0x010a
        /*0416*/ 	.byte	0x3f
	.zero		1


	//   ....[57]....
        /*0418*/ 	.word	0x0000eb90
        /*041c*/ 	.word	0x00000009
        /*0420*/ 	.word	0x00000000
        /*0424*/ 	.short	0x010a
        /*0426*/ 	.byte	0x3f
	.zero		1


	//   ....[58]....
        /*0428*/ 	.word	0x0000ebe0
        /*042c*/ 	.word	0x00000008
        /*0430*/ 	.word	0x00000000
        /*0434*/ 	.short	0x010a
        /*0436*/ 	.byte	0x3f
	.zero		1


	//   ....[59]....
        /*0438*/ 	.word	0x0000ec30
        /*043c*/ 	.word	0x0000000b
        /*0440*/ 	.word	0x00000000
        /*0444*/ 	.short	0x010a
        /*0446*/ 	.byte	0x3f
	.zero		1


	//----- nvinfo : EIATTR_NUM_MBARRIERS
	.align		4
.L_35:
        /*0448*/ 	.byte	0x03, 0x38
        /*044a*/ 	.short	0x001a


	//----- nvinfo : EIATTR_EXIT_INSTR_OFFSETS
	.align		4
        /*044c*/ 	.byte	0x04, 0x1c
        /*044e*/ 	.short	(.L_37 - .L_36)


	//   ....[0]....
.L_36:
        /*0450*/ 	.word	0x00000a90


	//   ....[1]....
        /*0454*/ 	.word	0x000012a0


	//   ....[2]....
        /*0458*/ 	.word	0x0000ccd0


	//   ....[3]....
        /*045c*/ 	.word	0x0000d230


	//   ....[4]....
        /*0460*/ 	.word	0x0000e700


	//----- nvinfo : EIATTR_MAX_THREADS
	.align		4
.L_37:
        /*0464*/ 	.byte	0x04, 0x05
        /*0466*/ 	.short	(.L_39 - .L_38)
.L_38:
        /*0468*/ 	.word	0x00000180
        /*046c*/ 	.word	0x00000001
        /*0470*/ 	.word	0x00000001


	//----- nvinfo : EIATTR_CRS_STACK_SIZE
	.align		4
.L_39:
        /*0474*/ 	.byte	0x04, 0x1e
        /*0476*/ 	.short	(.L_41 - .L_40)
.L_40:
        /*0478*/ 	.word	0x00000000


	//----- nvinfo : EIATTR_CBANK_PARAM_SIZE
	.align		4
.L_41:
        /*047c*/ 	.byte	0x03, 0x19
        /*047e*/ 	.short	0x0470


	//----- nvinfo : EIATTR_PARAM_CBANK
	.align		4
        /*0480*/ 	.byte	0x04, 0x0a
        /*0482*/ 	.short	(.L_43 - .L_42)
	.align		4
.L_42:
        /*0484*/ 	.word	index@(.nv.constant0._ZN7cutlass13device_kernelINS_4gemm6kernel13GemmUniversalIN4cute5tupleIJiiiiEEENS1_10collective13CollectiveMmaINS1_34MainloopSm90TmaGmmaWarpSpecializedILi12ENS5_IJNS4_1CILi2EEENSA_ILi1EEESC_EEENS1_35KernelTmaWarpSpecializedCooperativeEEENS5_IJNSA_ILi512EEENSA_ILi64EEENSA_ILi16EEEEEENS_6half_tENS5_IJlSC_lEEESK_SL_NS4_8TiledMMAINS4_8MMA_AtomIJNS4_4SM904GMMA25MMA_64x64x16_F32F16F16_SSILNSP_5MajorE0ELSR_0ELNSP_7ScaleInE1ELSS_1EEEEEENS4_6LayoutISD_NS5_IJSC_NSA_ILi0EEESW_EEEEENS5_IJNS4_10UnderscoreESZ_SZ_EEEEENS4_13SM90_TMA_LOADENS4_14ComposedLayoutINS4_7SwizzleILi1ELi4ELi3EEENS4_18smem_ptr_flag_bitsILi16EEENSV_INS5_IJNSA_ILi8EEESI_EEENS5_IJSI_SC_EEEEEEEvNS4_8identityENS4_23SM90_TMA_LOAD_MULTICASTES1C_vS1D_EENS_8epilogue10collective6detail29Sm90TmaWarpSpecializedAdapterINS1H_15DefaultEpilogueISK_SL_SL_NS1G_6thread17LinearCombinationISK_Li1EffLNS1L_9ScaleType4KindE0ELNS_15FloatRoundStyleE2ESK_EENS1_15EpilogueDefaultEEEEEvvEEEEvNT_6ParamsE)
        /*0488*/ 	.short	0x0210
        /*048a*/ 	.short	0x0470


	//----- nvinfo : EIATTR_SW_WAR
	.align		4
.L_43:
        /*048c*/ 	.byte	0x04, 0x36
        /*048e*/ 	.short	(.L_45 - .L_44)
.L_44:
        /*0490*/ 	.word	0x00000008
.L_45:


//--------------------- .nv.callgraph             --------------------------
	.section	.nv.callgraph,"",@"SHT_CUDA_CALLGRAPH"
	.align	4
	.sectionentsize	8
	.align		4
        /*0000*/ 	.word	0x00000000
	.align		4
        /*0004*/ 	.word	0xffffffff
	.align		4
        /*0008*/ 	.word	index@(_ZN7cutlass13device_kernelINS_4gemm6kernel13GemmUniversalIN4cute5tupleIJiiiiEEENS1_10collective13CollectiveMmaINS1_34MainloopSm90TmaGmmaWarpSpecializedILi12ENS5_IJNS4_1CILi2EEENSA_ILi1EEESC_EEENS1_35KernelTmaWarpSpecializedCooperativeEEENS5_IJNSA_ILi512EEENSA_ILi64EEENSA_ILi16EEEEEENS_6half_tENS5_IJlSC_lEEESK_SL_NS4_8TiledMMAINS4_8MMA_AtomIJNS4_4SM904GMMA25MMA_64x64x16_F32F16F16_SSILNSP_5MajorE0ELSR_0ELNSP_7ScaleInE1ELSS_1EEEEEENS4_6LayoutISD_NS5_IJSC_NSA_ILi0EEESW_EEEEENS5_IJNS4_10UnderscoreESZ_SZ_EEEEENS4_13SM90_TMA_LOADENS4_14ComposedLayoutINS4_7SwizzleILi1ELi4ELi3EEENS4_18smem_ptr_flag_bitsILi16EEENSV_INS5_IJNSA_ILi8EEESI_EEENS5_IJSI_SC_EEEEEEEvNS4_8identityENS4_23SM90_TMA_LOAD_MULTICASTES1C_vS1D_EENS_8epilogue10collective6detail29Sm90TmaWarpSpecializedAdapterINS1H_15DefaultEpilogueISK_SL_SL_NS1G_6thread17LinearCombinationISK_Li1EffLNS1L_9ScaleType4KindE0ELNS_15FloatRoundStyleE2ESK_EENS1_15EpilogueDefaultEEEEEvvEEEEvNT_6ParamsE)
	.align		4
        /*000c*/ 	.word	index@(__assertfail)
	.align		4
        /*0010*/ 	.word	0x00000000
	.align		4
        /*0014*/ 	.word	0xfffffffe
	.align		4
        /*0018*/ 	.word	0x00000000
	.align		4
        /*001c*/ 	.word	0xfffffffd
	.align		4
        /*0020*/ 	.word	0x00000000
	.align		4
        /*0024*/ 	.word	0xfffffffc


//--------------------- .nv.constant4             --------------------------
	.section	.nv.constant4,"a",@progbits
	.align	8
	.align		8
.nv.constant4:
        /*0000*/ 	.dword	__assertfail
	.align		8
        /*0008*/ 	.dword	__unnamed_1
	.align		8
        /*0010*/ 	.dword	_ZN39_INTERNAL_6c98d68e_4_k_cu_a24a7af5_75934cuda3std3__45__cpo5beginE
	.align		8
        /*0018*/ 	.dword	_ZN39_INTERNAL_6c98d68e_4_k_cu_a24a7af5_75934cuda3std3__45__cpo3endE
	.align		8
        /*0020*/ 	.dword	_ZN39_INTERNAL_6c98d68e_4_k_cu_a24a7af5_75934cuda3std3__45__cpo6cbeginE
	.align		8
        /*0028*/ 	.dword	_ZN39_INTERNAL_6c98d68e_4_k_cu_a24a7af5_75934cuda3std3__45__cpo4cendE
	.align		8
        /*0030*/ 	.dword	_ZN39_INTERNAL_6c98d68e_4_k_cu_a24a7af5_75934cuda3std3__441_GLOBAL__N__6c98d68e_4_k_cu_a24a7af5_75936ignoreE
	.align		8
        /*0038*/ 	.dword	_ZN39_INTERNAL_6c98d68e_4_k_cu_a24a7af5_75934cuda3std3__419piecewise_constructE
	.align		8
        /*0040*/ 	.dword	_ZN39_INTERNAL_6c98d68e_4_k_cu_a24a7af5_75934cuda3std3__48in_placeE
	.align		8
        /*0048*/ 	.dword	_ZN39_INTERNAL_6c98d68e_4_k_cu_a24a7af5_75934cuda3std6ranges3__45__cpo4swapE
	.align		8
        /*0050*/ 	.dword	_ZN39_INTERNAL_6c98d68e_4_k_cu_a24a7af5_75934cuda3std6ranges3__45__cpo9iter_moveE
	.align		8
        /*0058*/ 	.dword	_ZN39_INTERNAL_6c98d68e_4_k_cu_a24a7af5_75934cute7productE
	.align		8
        /*0060*/ 	.dword	_ZN39_INTERNAL_6c98d68e_4_k_cu_a24a7af5_75934cute1_E
	.align		8
        /*0068*/ 	.dword	$str$22
	.align		8
        /*0070*/ 	.dword	$str$23


//--------------------- .text._ZN7cutlass13device_kernelINS_4gemm6kernel13GemmUniversalIN4cute5tupleIJiiiiEEENS1_10collective13CollectiveMmaINS1_34MainloopSm90TmaGmmaWarpSpecializedILi12ENS5_IJNS4_1CILi2EEENSA_ILi1EEESC_EEENS1_35KernelTmaWarpSpecializedCooperativeEEENS5_IJNSA_ILi512EEENSA_ILi64EEENSA_ILi16EEEEEENS_6half_tENS5_IJlSC_lEEESK_SL_NS4_8TiledMMAINS4_8MMA_AtomIJNS4_4SM904GMMA25MMA_64x64x16_F32F16F16_SSILNSP_5MajorE0ELSR_0ELNSP_7ScaleInE1ELSS_1EEEEEENS4_6LayoutISD_NS5_IJSC_NSA_ILi0EEESW_EEEEENS5_IJNS4_10UnderscoreESZ_SZ_EEEEENS4_13SM90_TMA_LOADENS4_14ComposedLayoutINS4_7SwizzleILi1ELi4ELi3EEENS4_18smem_ptr_flag_bitsILi16EEENSV_INS5_IJNSA_ILi8EEESI_EEENS5_IJSI_SC_EEEEEEEvNS4_8identityENS4_23SM90_TMA_LOAD_MULTICASTES1C_vS1D_EENS_8epilogue10collective6detail29Sm90TmaWarpSpecializedAdapterINS1H_15DefaultEpilogueISK_SL_SL_NS1G_6thread17LinearCombinationISK_Li1EffLNS1L_9ScaleType4KindE0ELNS_15FloatRoundStyleE2ESK_EENS1_15EpilogueDefaultEEEEEvvEEEEvNT_6ParamsE --------------------------
	.section	.text._ZN7cutlass13device_kernelINS_4gemm6kernel13GemmUniversalIN4cute5tupleIJiiiiEEENS1_10collective13CollectiveMmaINS1_34MainloopSm90TmaGmmaWarpSpecializedILi12ENS5_IJNS4_1CILi2EEENSA_ILi1EEESC_EEENS1_35KernelTmaWarpSpecializedCooperativeEEENS5_IJNSA_ILi512EEENSA_ILi64EEENSA_ILi16EEEEEENS_6half_tENS5_IJlSC_lEEESK_SL_NS4_8TiledMMAINS4_8MMA_AtomIJNS4_4SM904GMMA25MMA_64x64x16_F32F16F16_SSILNSP_5MajorE0ELSR_0ELNSP_7ScaleInE1ELSS_1EEEEEENS4_6LayoutISD_NS5_IJSC_NSA_ILi0EEESW_EEEEENS5_IJNS4_10UnderscoreESZ_SZ_EEEEENS4_13SM90_TMA_LOADENS4_14ComposedLayoutINS4_7SwizzleILi1ELi4ELi3EEENS4_18smem_ptr_flag_bitsILi16EEENSV_INS5_IJNSA_ILi8EEESI_EEENS5_IJSI_SC_EEEEEEEvNS4_8identityENS4_23SM90_TMA_LOAD_MULTICASTES1C_vS1D_EENS_8epilogue10collective6detail29Sm90TmaWarpSpecializedAdapterINS1H_15DefaultEpilogueISK_SL_SL_NS1G_6thread17LinearCombinationISK_Li1EffLNS1L_9ScaleType4KindE0ELNS_15FloatRoundStyleE2ESK_EENS1_15EpilogueDefaultEEEEEvvEEEEvNT_6ParamsE,"ax",@progbits
	.align	128
.text._ZN7cutlass13device_kernelINS_4gemm6kernel13GemmUniversalIN4cute5tupleIJiiiiEEENS1_10collective13CollectiveMmaINS1_34MainloopSm90TmaGmmaWarpSpecializedILi12ENS5_IJNS4_1CILi2EEENSA_ILi1EEESC_EEENS1_35KernelTmaWarpSpecializedCooperativeEEENS5_IJNSA_ILi512EEENSA_ILi64EEENSA_ILi16EEEEEENS_6half_tENS5_IJlSC_lEEESK_SL_NS4_8TiledMMAINS4_8MMA_AtomIJNS4_4SM904GMMA25MMA_64x64x16_F32F16F16_SSILNSP_5MajorE0ELSR_0ELNSP_7ScaleInE1ELSS_1EEEEEENS4_6LayoutISD_NS5_IJSC_NSA_ILi0EEESW_EEEEENS5_IJNS4_10UnderscoreESZ_SZ_EEEEENS4_13SM90_TMA_LOADENS4_14ComposedLayoutINS4_7SwizzleILi1ELi4ELi3EEENS4_18smem_ptr_flag_bitsILi16EEENSV_INS5_IJNSA_ILi8EEESI_EEENS5_IJSI_SC_EEEEEEEvNS4_8identityENS4_23SM90_TMA_LOAD_MULTICASTES1C_vS1D_EENS_8epilogue10collective6detail29Sm90TmaWarpSpecializedAdapterINS1H_15DefaultEpilogueISK_SL_SL_NS1G_6thread17LinearCombinationISK_Li1EffLNS1L_9ScaleType4KindE0ELNS_15FloatRoundStyleE2ESK_EENS1_15EpilogueDefaultEEEEEvvEEEEvNT_6ParamsE:
        .type           _ZN7cutlass13device_kernelINS_4gemm6kernel13GemmUniversalIN4cute5tupleIJiiiiEEENS1_10collective13CollectiveMmaINS1_34MainloopSm90TmaGmmaWarpSpecializedILi12ENS5_IJNS4_1CILi2EEENSA_ILi1EEESC_EEENS1_35KernelTmaWarpSpecializedCooperativeEEENS5_IJNSA_ILi512EEENSA_ILi64EEENSA_ILi16EEEEEENS_6half_tENS5_IJlSC_lEEESK_SL_NS4_8TiledMMAINS4_8MMA_AtomIJNS4_4SM904GMMA25MMA_64x64x16_F32F16F16_SSILNSP_5MajorE0ELSR_0ELNSP_7ScaleInE1ELSS_1EEEEEENS4_6LayoutISD_NS5_IJSC_NSA_ILi0EEESW_EEEEENS5_IJNS4_10UnderscoreESZ_SZ_EEEEENS4_13SM90_TMA_LOADENS4_14ComposedLayoutINS4_7SwizzleILi1ELi4ELi3EEENS4_18smem_ptr_flag_bitsILi16EEENSV_INS5_IJNSA_ILi8EEESI_EEENS5_IJSI_SC_EEEEEEEvNS4_8identityENS4_23SM90_TMA_LOAD_MULTICASTES1C_vS1D_EENS_8epilogue10collective6detail29Sm90TmaWarpSpecializedAdapterINS1H_15DefaultEpilogueISK_SL_SL_NS1G_6thread17LinearCombinationISK_Li1EffLNS1L_9ScaleType4KindE0ELNS_15FloatRoundStyleE2ESK_EENS1_15EpilogueDefaultEEEEEvvEEEEvNT_6ParamsE,@function
        .size           _ZN7cutlass13device_kernelINS_4gemm6kernel13GemmUniversalIN4cute5tupleIJiiiiEEENS1_10collective13CollectiveMmaINS1_34MainloopSm90TmaGmmaWarpSpecializedILi12ENS5_IJNS4_1CILi2EEENSA_ILi1EEESC_EEENS1_35KernelTmaWarpSpecializedCooperativeEEENS5_IJNSA_ILi512EEENSA_ILi64EEENSA_ILi16EEEEEENS_6half_tENS5_IJlSC_lEEESK_SL_NS4_8TiledMMAINS4_8MMA_AtomIJNS4_4SM904GMMA25MMA_64x64x16_F32F16F16_SSILNSP_5MajorE0ELSR_0ELNSP_7ScaleInE1ELSS_1EEEEEENS4_6LayoutISD_NS5_IJSC_NSA_ILi0EEESW_EEEEENS5_IJNS4_10UnderscoreESZ_SZ_EEEEENS4_13SM90_TMA_LOADENS4_14ComposedLayoutINS4_7SwizzleILi1ELi4ELi3EEENS4_18smem_ptr_flag_bitsILi16EEENSV_INS5_IJNSA_ILi8EEESI_EEENS5_IJSI_SC_EEEEEEEvNS4_8identityENS4_23SM90_TMA_LOAD_MULTICASTES1C_vS1D_EENS_8epilogue10collective6detail29Sm90TmaWarpSpecializedAdapterINS1H_15DefaultEpilogueISK_SL_SL_NS1G_6thread17LinearCombinationISK_Li1EffLNS1L_9ScaleType4KindE0ELNS_15FloatRoundStyleE2ESK_EENS1_15EpilogueDefaultEEEEEvvEEEEvNT_6ParamsE,(.L_x_310 - _ZN7cutlass13device_kernelINS_4gemm6kernel13GemmUniversalIN4cute5tupleIJiiiiEEENS1_10collective13CollectiveMmaINS1_34MainloopSm90TmaGmmaWarpSpecializedILi12ENS5_IJNS4_1CILi2EEENSA_ILi1EEESC_EEENS1_35KernelTmaWarpSpecializedCooperativeEEENS5_IJNSA_ILi512EEENSA_ILi64EEENSA_ILi16EEEEEENS_6half_tENS5_IJlSC_lEEESK_SL_NS4_8TiledMMAINS4_8MMA_AtomIJNS4_4SM904GMMA25MMA_64x64x16_F32F16F16_SSILNSP_5MajorE0ELSR_0ELNSP_7ScaleInE1ELSS_1EEEEEENS4_6LayoutISD_NS5_IJSC_NSA_ILi0EEESW_EEEEENS5_IJNS4_10UnderscoreESZ_SZ_EEEEENS4_13SM90_TMA_LOADENS4_14ComposedLayoutINS4_7SwizzleILi1ELi4ELi3EEENS4_18smem_ptr_flag_bitsILi16EEENSV_INS5_IJNSA_ILi8EEESI_EEENS5_IJSI_SC_EEEEEEEvNS4_8identityENS4_23SM90_TMA_LOAD_MULTICASTES1C_vS1D_EENS_8epilogue10collective6detail29Sm90TmaWarpSpecializedAdapterINS1H_15DefaultEpilogueISK_SL_SL_NS1G_6thread17LinearCombinationISK_Li1EffLNS1L_9ScaleType4KindE0ELNS_15FloatRoundStyleE2ESK_EENS1_15EpilogueDefaultEEEEEvvEEEEvNT_6ParamsE)
        .other          _ZN7cutlass13device_kernelINS_4gemm6kernel13GemmUniversalIN4cute5tupleIJiiiiEEENS1_10collective13CollectiveMmaINS1_34MainloopSm90TmaGmmaWarpSpecializedILi12ENS5_IJNS4_1CILi2EEENSA_ILi1EEESC_EEENS1_35KernelTmaWarpSpecializedCooperativeEEENS5_IJNSA_ILi512EEENSA_ILi64EEENSA_ILi16EEEEEENS_6half_tENS5_IJlSC_lEEESK_SL_NS4_8TiledMMAINS4_8MMA_AtomIJNS4_4SM904GMMA25MMA_64x64x16_F32F16F16_SSILNSP_5MajorE0ELSR_0ELNSP_7ScaleInE1ELSS_1EEEEEENS4_6LayoutISD_NS5_IJSC_NSA_ILi0EEESW_EEEEENS5_IJNS4_10UnderscoreESZ_SZ_EEEEENS4_13SM90_TMA_LOADENS4_14ComposedLayoutINS4_7SwizzleILi1ELi4ELi3EEENS4_18smem_ptr_flag_bitsILi16EEENSV_INS5_IJNSA_ILi8EEESI_EEENS5_IJSI_SC_EEEEEEEvNS4_8identityENS4_23SM90_TMA_LOAD_MULTICASTES1C_vS1D_EENS_8epilogue10collective6detail29Sm90TmaWarpSpecializedAdapterINS1H_15DefaultEpilogueISK_SL_SL_NS1G_6thread17LinearCombinationISK_Li1EffLNS1L_9ScaleType4KindE0ELNS_15FloatRoundStyleE2ESK_EENS1_15EpilogueDefaultEEEEEvvEEEEvNT_6ParamsE,@"STO_CUDA_ENTRY STV_DEFAULT"
_ZN7cutlass13device_kernelINS_4gemm6kernel13GemmUniversalIN4cute5tupleIJiiiiEEENS1_10collective13CollectiveMmaINS1_34MainloopSm90TmaGmmaWarpSpecializedILi12ENS5_IJNS4_1CILi2EEENSA_ILi1EEESC_EEENS1_35KernelTmaWarpSpecializedCooperativeEEENS5_IJNSA_ILi512EEENSA_ILi64EEENSA_ILi16EEEEEENS_6half_tENS5_IJlSC_lEEESK_SL_NS4_8TiledMMAINS4_8MMA_AtomIJNS4_4SM904GMMA25MMA_64x64x16_F32F16F16_SSILNSP_5MajorE0ELSR_0ELNSP_7ScaleInE1ELSS_1EEEEEENS4_6LayoutISD_NS5_IJSC_NSA_ILi0EEESW_EEEEENS5_IJNS4_10UnderscoreESZ_SZ_EEEEENS4_13SM90_TMA_LOADENS4_14ComposedLayoutINS4_7SwizzleILi1ELi4ELi3EEENS4_18smem_ptr_flag_bitsILi16EEENSV_INS5_IJNSA_ILi8EEESI_EEENS5_IJSI_SC_EEEEEEEvNS4_8identityENS4_23SM90_TMA_LOAD_MULTICASTES1C_vS1D_EENS_8epilogue10collective6detail29Sm90TmaWarpSpecializedAdapterINS1H_15DefaultEpilogueISK_SL_SL_NS1G_6thread17LinearCombinationISK_Li1EffLNS1L_9ScaleType4KindE0ELNS_15FloatRoundStyleE2ESK_EENS1_15EpilogueDefaultEEEEEvvEEEEvNT_6ParamsE:
[----:B------:R-:W0:Y:S01]  /*0000*/  LDC R1, c[0x0][0x28] ;  /* 0x00000a00ff017b82 */ /* 0x000e220000000800 */
[----:B------:R-:W1:Y:S01]  /*0010*/  S2R R18, SR_TID.X ;  /* 0x0000000000127919 */ /* 0x000e620000002100 */
[----:B------:R-:W-:Y:S01]  /*0020*/  ELECT P0, URZ, PT ;  /* 0x00000000003f782f */ /* 0x000fe20003800000 */
[----:B------:R-:W-:Y:S01]  /*0030*/  BSSY B0, `(.L_x_0) ;  /* 0x000000f000007945 */ /* 0x000fe20003800000 */
[--C-:B-1----:R-:W-:Y:S02]  /*0040*/  SHF.R.U32.HI R0, RZ, 0x5, R18.reuse ;  /* 0x00000005ff007819 */ /* 0x102fe40000011612 */
[----:B------:R-:W-:-:S03]  /*0050*/  SHF.R.U32.HI R3, RZ, 0x7, R18 ;  /* 0x00000007ff037819 */ /* 0x000fc60000011612 */
[----:B------:R-:W1:Y:S04]  /*0060*/  SHFL.IDX PT, R2, R0, RZ, 0x1f ;  /* 0x00001fff00027589 */ /* 0x000e6800000e0000 */
[----:B------:R2:W3:Y:S01]  /*0070*/  SHFL.IDX PT, R5, R3, RZ, 0x1f ;  /* 0x00001fff03057589 */ /* 0x0004e200000e0000 */
[----:B-1----:R-:W-:-:S13]  /*0080*/  ISETP.NE.OR P0, PT, R2, RZ, !P0 ;  /* 0x000000ff0200720c */ /* 0x002fda0004705670 */
[----:B0-23--:R-:W-:Y:S05]  /*0090*/  @P0 BRA `(.L_x_1) ;  /* 0x0000000000200947 */ /* 0x00dfea0003800000 */
[----:B------:R-:W-:Y:S02]  /*00a0*/  ULDC.64 UR4, c[0x0][0x198] ;  /* 0x0000660000047ab9 */ /* 0x000fe40000000a00 */
[----:B------:R-:W-:Y:S02]  /*00b0*/  UIADD3 UR6, UP0, UR4, 0xf0, URZ ;  /* 0x000000f004067890 */ /* 0x000fe4000ff1e03f */
[----:B------:R-:W-:Y:S02]  /*00c0*/  UIADD3 UR4, UP1, UR4, 0x1f0, URZ ;  /* 0x000001f004047890 */ /* 0x000fe4000ff3e03f */
[----:B------:R-:W-:Y:S02]  /*00d0*/  UIADD3.X UR7, URZ, UR5, URZ, UP0, !UPT ;  /* 0x000000053f077290 */ /* 0x000fe400087fe43f */
[----:B------:R-:W-:-:S07]  /*00e0*/  UIADD3.X UR5, URZ, UR5, URZ, UP1, !UPT ;  /* 0x000000053f057290 */ /* 0x000fce0008ffe43f */
[----:B------:R0:W-:Y:S02]  /*00f0*/  UTMACCTL.PF [UR6] ;  /* 0x00000000060079b9 */ /* 0x0001e40008040000 */
[----:B------:R0:W-:Y:S02]  /*0100*/  UTMACCTL.PF [UR4] ;  /* 0x00000000040079b9 */ /* 0x0001e40008040000 */
[----:B0-----:R-:W-:Y:S01]  /*0110*/  NOP ;  /* 0x0000000000007918 */ /* 0x001fe20000000000 */
.L_x_1:
[----:B------:R-:W-:Y:S05]  /*0120*/  BSYNC B0 ;  /* 0x0000000000007941 */ /* 0x000fea0003800000 */
.L_x_0:
[----:B------:R-:W0:Y:S02]  /*0130*/  SHFL.IDX PT, R3, R0, RZ, 0x1f ;  /* 0x00001fff00037589 */ /* 0x000e2400000e0000 */
[----:B0-----:R-:W-:-:S13]  /*0140*/  ISETP.NE.AND P0, PT, R3, RZ, PT ;  /* 0x000000ff0300720c */ /* 0x001fda0003f05270 */
[----:B------:R-:W-:Y:S05]  /*0150*/  @P0 BRA `(.L_x_2) ;  /* 0x0000000000a40947 */ /* 0x000fea0003800000 */
[----:B------:R-:W-:Y:S01]  /*0160*/  ELECT P0, URZ, PT ;  /* 0x00000000003f782f */ /* 0x000fe20003800000 */
[----:B------:R-:W-:-:S12]  /*0170*/  BSSY B0, `(.L_x_2) ;  /* 0x0000027000007945 */ /* 0x000fd80003800000 */
[----:B------:R-:W-:Y:S05]  /*0180*/  @!P0 BRA `(.L_x_3) ;  /* 0x0000000000948947 */ /* 0x000fea0003800000 */
[----:B------:R-:W0:Y:S01]  /*0190*/  S2UR UR8, SR_CgaCtaId ;  /* 0x00000000000879c3 */ /* 0x000e220000008800 */
[----:B------:R-:W-:Y:S01]  /*01a0*/  UMOV UR4, 0x400 ;  /* 0x0000040000047882 */ /* 0x000fe20000000000 */
[----:B------:R-:W-:Y:S01]  /*01b0*/  UMOV UR5, 0x1 ;  /* 0x0000000100057882 */ /* 0x000fe20000000000 */
[----:B------:R-:W-:Y:S02]  /*01c0*/  UMOV UR6, 0x4 ;  /* 0x0000000400067882 */ /* 0x000fe40000000000 */
[----:B------:R-:W-:-:S04]  /*01d0*/  UIADD3 UR6, -UR6, 0x100000, URZ ;  /* 0x0010000006067890 */ /* 0x000fc8000fffe13f */
[----:B------:R-:W-:Y:S02]  /*01e0*/  USHF.L.U32 UR7, UR6, 0xb, URZ ;  /* 0x0000000b06077899 */ /* 0x000fe4000800063f */
[----:B------:R-:W-:Y:S02]  /*01f0*/  USHF.L.U32 UR6, UR6, 0x1, URZ ;  /* 0x0000000106067899 */ /* 0x000fe4000800063f */
[----:B0-----:R-:W-:Y:S02]  /*0200*/  ULEA UR8, UR8, UR4, 0x18 ;  /* 0x0000000408087291 */ /* 0x001fe4000f8ec03f */
[----:B------:R-:W-:-:S04]  /*0210*/  UIADD3 UR4, -UR5, 0x100000, URZ ;  /* 0x0010000005047890 */ /* 0x000fc8000fffe13f */
[----:B------:R-:W-:Y:S02]  /*0220*/  USHF.L.U32 UR5, UR4, 0xb, URZ ;  /* 0x0000000b04057899 */ /* 0x000fe4000800063f */
[----:B------:R-:W-:Y:S01]  /*0230*/  USHF.L.U32 UR4, UR4, 0x1, URZ ;  /* 0x0000000104047899 */ /* 0x000fe2000800063f */
[----:B------:R-:W0:Y:S11]  /*0240*/  FENCE.VIEW.ASYNC.S ;  /* 0x00000000000073c6 */ /* 0x000e360000000000 */
[----:B0-----:R0:W1:Y:S01]  /*0250*/  SYNCS.EXCH.64 URZ, [UR8], UR4 ;  /* 0x00000004083f75b2 */ /* 0x0010620008000100 */
[----:B------:R0:W2:Y:S01]  /*0260*/  SYNCS.EXCH.64 URZ, [UR8+0x60], UR6 ;  /* 0x00006006083f75b2 */ /* 0x0000a20008000100 */
[----:B------:R0:W3:Y:S01]  /*0270*/  SYNCS.EXCH.64 URZ, [UR8+0x8], UR4 ;  /* 0x00000804083f75b2 */ /* 0x0000e20008000100 */
[----:B------:R0:W4:Y:S01]  /*0280*/  SYNCS.EXCH.64 URZ, [UR8+0x68], UR6 ;  /* 0x00006806083f75b2 */ /* 0x0001220008000100 */
[----:B------:R0:W0:Y:S01]  /*0290*/  SYNCS.EXCH.64 URZ, [UR8+0x10], UR4 ;  /* 0x00001004083f75b2 */ /* 0x0000220008000100 */
        /* <DEDUP_REMOVED lines=19> */
[----:B-1----:R-:W-:Y:S01]  /*03d0*/  NOP ;  /* 0x0000000000007918 */ /* 0x002fe20000000000 */
.L_x_3:
[----:B0-----:R-:W-:Y:S05]  /*03e0*/  BSYNC B0 ;  /* 0x0000000000007941 */ /* 0x001fea0003800000 */
.L_x_2:
[----:B------:R-:W-:Y:S01]  /*03f0*/  SHF.R.S32.HI R7, RZ, 0x1f, R18 ;  /* 0x0000001fff077819 */ /* 0x000fe20000011412 */
[----:B------:R-:W0:Y:S01]  /*0400*/  SHFL.IDX PT, R0, R0, RZ, 0x1f ;  /* 0x00001fff00007589 */ /* 0x000e2200000e0000 */
[----:B------:R-:W1:Y:S01]  /*0410*/  S2UR UR8, SR_CTAID.X ;  /* 0x00000000000879c3 */ /* 0x000e620000002500 */
[----:B------:R-:W-:Y:S02]  /*0420*/  ELECT P0, URZ, PT ;  /* 0x00000000003f782f */ /* 0x000fe40003800000 */
[----:B------:R-:W-:Y:S01]  /*0430*/  LEA.HI R7, R7, R18, RZ, 0x7 ;  /* 0x0000001207077211 */ /* 0x000fe200078f38ff */
[----:B------:R-:W5:Y:S01]  /*0440*/  S2R R4, SR_CTAID.Y ;  /* 0x0000000000047919 */ /* 0x000f620000002600 */
[----:B------:R-:W-:Y:S01]  /*0450*/  SHF.R.S32.HI R8, RZ, 0x1f, R3 ;  /* 0x0000001fff087819 */ /* 0x000fe20000011403 */
[----:B------:R-:W-:Y:S01]  /*0460*/  ULDC UR4, c[0x0][0x150] ;  /* 0x0000540000047ab9 */ /* 0x000fe20000000800 */
[----:B------:R-:W-:Y:S01]  /*0470*/  LOP3.LUT R7, R7, 0xffffff80, RZ, 0xc0, !PT ;  /* 0xffffff8007077812 */ /* 0x000fe200078ec0ff */
[----:B------:R-:W-:Y:S01]  /*0480*/  NOP ;  /* 0x0000000000007918 */ /* 0x000fe20000000000 */
[----:B------:R-:W-:Y:S01]  /*0490*/  LEA.HI R8, R8, R3, RZ, 0x2 ;  /* 0x0000000308087211 */ /* 0x000fe200078f10ff */
[----:B------:R-:W2:Y:S01]  /*04a0*/  LDC R10, c[0x0][0x144] ;  /* 0x00005100ff0a7b82 */ /* 0x000ea20000000800 */
[----:B------:R-:W-:Y:S01]  /*04b0*/  NOP ;  /* 0x0000000000007918 */ /* 0x000fe20000000000 */
[----:B------:R-:W-:Y:S01]  /*04c0*/  IMAD.IADD R6, R18, 0x1, -R7 ;  /* 0x0000000112067824 */ /* 0x000fe200078e0a07 */
[----:B------:R-:W-:Y:S01]  /*04d0*/  LOP3.LUT R8, R8, 0x3ffffffc, RZ, 0xc0, !PT ;  /* 0x3ffffffc08087812 */ /* 0x000fe200078ec0ff */
[----:B------:R-:W-:Y:S01]  /*04e0*/  IMAD.MOV.U32 R22, RZ, RZ, 0x1 ;  /* 0x00000001ff167424 */ /* 0x000fe200078e00ff */
[----:B------:R-:W-:-:S02]  /*04f0*/  ISETP.NE.AND P3, PT, R5, RZ, PT ;  /* 0x000000ff0500720c */ /* 0x000fc40003f65270 */
[----:B------:R-:W-:Y:S01]  /*0500*/  SHF.R.S32.HI R7, RZ, 0x1f, R6 ;  /* 0x0000001fff077819 */ /* 0x000fe20000011406 */
[----:B------:R-:W-:Y:S01]  /*0510*/  IMAD.IADD R8, R3, 0x1, -R8 ;  /* 0x0000000103087824 */ /* 0x000fe200078e0a08 */
[----:B------:R-:W3:Y:S02]  /*0520*/  LDC R13, c[0x0][0x140] ;  /* 0x00005000ff0d7b82 */ /* 0x000ee40000000800 */
[----:B------:R-:W-:Y:S02]  /*0530*/  LEA.HI R7, R7, R6, RZ, 0x3 ;  /* 0x0000000607077211 */ /* 0x000fe400078f18ff */
[----:B0-----:R-:W-:Y:S02]  /*0540*/  ISETP.NE.OR P0, PT, R0, RZ, !P0 ;  /* 0x000000ff0000720c */ /* 0x001fe40004705670 */
[--C-:B------:R-:W-:Y:S02]  /*0550*/  SHF.R.S32.HI R0, RZ, 0x3, R7.reuse ;  /* 0x00000003ff007819 */ /* 0x100fe40000011407 */
[----:B------:R-:W-:-:S02]  /*0560*/  SHF.R.S32.HI R7, RZ, 0x1f, R7 ;  /* 0x0000001fff077819 */ /* 0x000fc40000011407 */
[----:B-1----:R-:W-:Y:S02]  /*0570*/  I2FP.F32.U32 R9, UR8 ;  /* 0x0000000800097c45 */ /* 0x002fe40008201000 */
[----:B------:R-:W-:-:S03]  /*0580*/  LEA.HI R7, R7, R0, RZ, 0x2 ;  /* 0x0000000007077211 */ /* 0x000fc600078f10ff */
[----:B------:R-:W-:Y:S01]  /*0590*/  FMUL R9, R9, UR4 ;  /* 0x0000000409097c20 */ /* 0x000fe20008400000 */
[----:B------:R-:W-:Y:S01]  /*05a0*/  LOP3.LUT R7, R7, 0xfffffffc, RZ, 0xc0, !PT ;  /* 0xfffffffc07077812 */ /* 0x000fe200078ec0ff */
[----:B------:R-:W-:Y:S01]  /*05b0*/  VOTEU.ALL UP0, P0 ;  /* 0x00000000003f7886 */ /* 0x000fe20000000000 */
[----:B-----5:R-:W-:Y:S01]  /*05c0*/  I2FP.F32.U32 R3, R4 ;  /* 0x0000000400037245 */ /* 0x020fe20000201000 */
[----:B------:R-:W-:Y:S01]  /*05d0*/  ULDC UR4, c[0x0][0x154] ;  /* 0x0000550000047ab9 */ /* 0x000fe20000000800 */
[----:B------:R-:W-:Y:S01]  /*05e0*/  VOTEU.ALL UP1, P0 ;  /* 0x00000000003f7886 */ /* 0x000fe20000020000 */
[----:B------:R-:W0:Y:S01]  /*05f0*/  F2I.U32.TRUNC.NTZ R9, R9 ;  /* 0x0000000900097305 */ /* 0x000e22000020f000 */
[----:B------:R-:W-:Y:S01]  /*0600*/  IMAD.IADD R7, R0, 0x1, -R7 ;  /* 0x0000000100077824 */ /* 0x000fe200078e0a07 */
[----:B------:R-:W1:Y:S01]  /*0610*/  @!UP0 S2UR UR7, SR_CgaCtaId ;  /* 0x00000000000789c3 */ /* 0x000e620000008800 */
[----:B------:R-:W-:Y:S01]  /*0620*/  FMUL R12, R3, UR4 ;  /* 0x00000004030c7c20 */ /* 0x000fe20008400000 */
[----:B------:R-:W-:Y:S01]  /*0630*/  UMOV UR4, 0x20 ;  /* 0x0000002000047882 */ /* 0x000fe20000000000 */
[----:B------:R-:W-:Y:S01]  /*0640*/  IMAD R8, R8, 0x4, R7 ;  /* 0x0000000408087824 */ /* 0x000fe200078e0207 */
[----:B------:R-:W-:Y:S01]  /*0650*/  @!UP0 UMOV UR6, 0x400 ;  /* 0x0000040000068882 */ /* 0x000fe20000000000 */
[----:B------:R-:W-:-:S04]  /*0660*/  @!UP0 UIADD3 UR4, -UR4, 0x100000, URZ ;  /* 0x0010000004048890 */ /* 0x000fc8000fffe13f */
[----:B------:R-:W-:Y:S02]  /*0670*/  @!UP0 USHF.L.U32 UR5, UR4, 0xb, URZ ;  /* 0x0000000b04058899 */ /* 0x000fe4000800063f */
[----:B------:R-:W-:Y:S01]  /*0680*/  @!UP0 USHF.L.U32 UR4, UR4, 0x1, URZ ;  /* 0x0000000104048899 */ /* 0x000fe2000800063f */
[----:B---3--:R-:W-:Y:S01]  /*0690*/  ISETP.EQ.U32.AND P2, PT, R13, 0x1, PT ;  /* 0x000000010d00780c */ /* 0x008fe20003f42070 */
[----:B------:R-:W3:Y:S01]  /*06a0*/  F2I.U32.TRUNC.NTZ R12, R12 ;  /* 0x0000000c000c7305 */ /* 0x000ee2000020f000 */
[C---:B------:R-:W-:Y:S01]  /*06b0*/  LEA.HI R0, R8.reuse, R8, RZ, 0x1 ;  /* 0x0000000808007211 */ /* 0x040fe200078f08ff */
[----:B------:R-:W5:Y:S01]  /*06c0*/  LDC R7, c[0x0][0x148] ;  /* 0x00005200ff077b82 */ /* 0x000f620000000800 */
[----:B------:R-:W-:Y:S02]  /*06d0*/  IMAD.SHL.U32 R23, R8, 0x4, RZ ;  /* 0x0000000408177824 */ /* 0x000fe400078e00ff */
[----:B------:R-:W-:Y:S01]  /*06e0*/  LOP3.LUT R11, R0, 0xfffffffe, RZ, 0xc0, !PT ;  /* 0xfffffffe000b7812 */ /* 0x000fe200078ec0ff */
[----:B0-----:R-:W-:Y:S01]  /*06f0*/  IMAD.MOV R15, RZ, RZ, -R9 ;  /* 0x000000ffff0f7224 */ /* 0x001fe200078e0a09 */
[----:B------:R-:W-:-:S02]  /*0700*/  SHF.R.S32.HI R9, RZ, 0x1f, R2 ;  /* 0x0000001fff097819 */ /* 0x000fc40000011402 */
[----:B------:R-:W-:Y:S01]  /*0710*/  LOP3.LUT R23, R8, 0xc, R23, 0x78, !PT ;  /* 0x0000000c08177812 */ /* 0x000fe200078e7817 */
[----:B--2---:R-:W-:Y:S01]  /*0720*/  IMAD R3, R10, R15, UR8 ;  /* 0x000000080a037e24 */ /* 0x004fe2000f8e020f */
[----:B------:R-:W-:Y:S01]  /*0730*/  LEA.HI R9, R9, R2, RZ, 0x2 ;  /* 0x0000000209097211 */ /* 0x000fe200078f10ff */
[----:B------:R-:W-:-:S03]  /*0740*/  IMAD.IADD R0, R8, 0x1, -R11 ;  /* 0x0000000108007824 */ /* 0x000fc600078e0a0b */
[----:B------:R-:W-:Y:S01]  /*0750*/  LOP3.LUT R9, R9, 0xfffffffc, RZ, 0xc0, !PT ;  /* 0xfffffffc09097812 */ /* 0x000fe200078ec0ff */
[----:B---3--:R-:W-:Y:S01]  /*0760*/  IMAD.MOV R24, RZ, RZ, -R12 ;  /* 0x000000ffff187224 */ /* 0x008fe200078e0a0c */
[----:B------:R-:W-:Y:S01]  /*0770*/  ISETP.NE.AND P4, PT, R0, R3, PT ;  /* 0x000000030000720c */ /* 0x000fe20003f85270 */
[----:B-1----:R-:W-:Y:S02]  /*0780*/  @!UP0 ULEA UR6, UR7, UR6, 0x18 ;  /* 0x0000000607068291 */ /* 0x002fe4000f8ec03f */
[----:B------:R-:W-:Y:S01]  /*0790*/  IMAD.IADD R0, R2, 0x1, -R9 ;  /* 0x0000000102007824 */ /* 0x000fe200078e0a09 */
[----:B------:R-:W-:Y:S01]  /*07a0*/  VOTEU.ALL UP0, P0 ;  /* 0x00000000003f7886 */ /* 0x000fe20000000000 */
[----:B------:R-:W-:Y:S01]  /*07b0*/  LOP3.LUT P0, RZ, R6, 0x7, RZ, 0xc0, !PT ;  /* 0x0000000706ff7812 */ /* 0x000fe2000780c0ff */
[----:B------:R-:W-:Y:S02]  /*07c0*/  VIADD R6, R5, 0xffffffff ;  /* 0xffffffff05067836 */ /* 0x000fe40000000000 */
[----:B------:R-:W-:Y:S01]  /*07d0*/  ISETP.NE.AND P1, PT, R0, 0x3, PT ;  /* 0x000000030000780c */ /* 0x000fe20003f25270 */
[----:B-----5:R-:W-:Y:S01]  /*07e0*/  IMAD R9, R7, R24, R4 ;  /* 0x0000001807097224 */ /* 0x020fe200078e0204 */
[----:B------:R-:W-:-:S02]  /*07f0*/  ISETP.LT.U32.AND P0, PT, R23, 0x2, !P0 ;  /* 0x000000021700780c */ /* 0x000fc40004701070 */
[----:B------:R-:W-:Y:S01]  /*0800*/  ISETP.EQ.OR P1, PT, R0, RZ, !P1 ;  /* 0x000000ff0000720c */ /* 0x000fe20004f22670 */
[----:B------:R-:W0:Y:S02]  /*0810*/  FENCE.VIEW.ASYNC.S ;  /* 0x00000000000073c6 */ /* 0x000e240000000000 */
[----:B0-----:R0:W1:Y:S01]  /*0820*/  @!UP0 SYNCS.EXCH.64 URZ, [UR6+0xd0], UR4 ;  /* 0x0000d004063f85b2 */ /* 0x0010620008000100 */
[----:B------:R-:W-:Y:S02]  /*0830*/  @P4 LEA.HI R2, R23, R23, RZ, 0x1 ;  /* 0x0000001717024211 */ /* 0x000fe400078f08ff */
[----:B------:R-:W-:Y:S02]  /*0840*/  ISETP.EQ.AND P1, PT, R5, RZ, P1 ;  /* 0x000000ff0500720c */ /* 0x000fe40000f22270 */
[----:B------:R-:W-:Y:S02]  /*0850*/  @P4 SHF.R.S32.HI R2, RZ, 0x1, R2 ;  /* 0x00000001ff024819 */ /* 0x000fe40000011402 */
[----:B------:R-:W-:-:S02]  /*0860*/  ISETP.GE.U32.AND P6, PT, R6, 0x2, PT ;  /* 0x000000020600780c */ /* 0x000fc40003fc6070 */
[----:B------:R-:W-:Y:S02]  /*0870*/  @P4 ISETP.NE.AND P5, PT, R2, R9, PT ;  /* 0x000000090200420c */ /* 0x000fe40003fa5270 */
[----:B------:R-:W-:Y:S02]  /*0880*/  SEL R9, RZ, 0x1, !P0 ;  /* 0x00000001ff097807 */ /* 0x000fe40004000000 */
[----:B------:R-:W-:Y:S02]  /*0890*/  @P4 SEL R22, RZ, 0x1, P5 ;  /* 0x00000001ff164807 */ /* 0x000fe40002800000 */
[----:B------:R-:W-:Y:S01]  /*08a0*/  SEL R19, RZ, 0x1, !P1 ;  /* 0x00000001ff137807 */ /* 0x000fe20004800000 */
[----:B------:R0:W2:Y:S01]  /*08b0*/  @!UP1 SYNCS.EXCH.64 URZ, [UR6+0xd8], UR4 ;  /* 0x0000d804063f95b2 */ /* 0x0000a20008000100 */
[----:B------:R-:W-:Y:S01]  /*08c0*/  LOP3.LUT R22, R22, R9, RZ, 0xc0, !PT ;  /* 0x0000000916167212 */ /* 0x000fe200078ec0ff */
[----:B------:R-:W-:Y:S01]  /*08d0*/  NOP ;  /* 0x0000000000007918 */ /* 0x000fe20000000000 */
[----:B------:R-:W-:Y:S01]  /*08e0*/  SEL R19, R19, 0x2, P6 ;  /* 0x0000000213137807 */ /* 0x000fe20003000000 */
[----:B------:R-:W-:Y:S06]  /*08f0*/  @!P2 BRA `(.L_x_4) ;  /* 0x000000000008a947 */ /* 0x000fec0003800000 */
[----:B-12-4-:R-:W-:Y:S01]  /*0900*/  UCGABAR_ARV ;  /* 0x00000000000079c7 */ /* 0x016fe20008000000 */
[----:B------:R-:W-:Y:S05]  /*0910*/  BRA `(.L_x_5) ;  /* 0x0000000000047947 */ /* 0x000fea0003800000 */
.L_x_4:
[----:B-12-4-:R-:W-:Y:S01]  /*0920*/  NOP ;  /* 0x0000000000007918 */ /* 0x016fe20000000000 */
.L_x_5:
[----:B------:R-:W1:Y:S01]  /*0930*/  LDC R2, c[0x0][0x65c] ;  /* 0x00019700ff027b82 */ /* 0x000e620000000800 */
[----:B------:R-:W-:Y:S01]  /*0940*/  IMAD.U32 R8, RZ, RZ, UR8 ;  /* 0x00000008ff087e24 */ /* 0x000fe2000f8e00ff */
[----:B------:R-:W-:Y:S01]  /*0950*/  LOP3.LUT R152, R152, 0xfffff7ff, RZ, 0xc0, !PT ;  /* 0xfffff7ff98987812 */ /* 0x000fe200078ec0ff */
[----:B------:R-:W-:Y:S01]  /*0960*/  IMAD.MOV.U32 R9, RZ, RZ, RZ ;  /* 0x000000ffff097224 */ /* 0x000fe200078e00ff */
[----:B-1----:R-:W-:-:S13]  /*0970*/  ISETP.NE.AND P1, PT, R2, 0x1, PT ;  /* 0x000000010200780c */ /* 0x002fda0003f25270 */
[----:B------:R-:W1:Y:S01]  /*0980*/  @P1 LDC R17, c[0x0][0x10] ;  /* 0x00000400ff111b82 */ /* 0x000e620000000800 */
[----:B------:R-:W-:Y:S01]  /*0990*/  @P1 IMAD.MOV.U32 R5, RZ, RZ, RZ ;  /* 0x000000ffff051224 */ /* 0x000fe200078e00ff */
[----:B------:R-:W-:Y:S01]  /*09a0*/  @P1 LOP3.LUT R152, R152, 0x800, RZ, 0xfc, !PT ;  /* 0x0000080098981812 */ /* 0x000fe200078efcff */
[----:B------:R-:W-:-:S05]  /*09b0*/  @P1 IMAD.MOV.U32 R13, RZ, RZ, RZ ;  /* 0x000000ffff0d1224 */ /* 0x000fca00078e00ff */
[----:B------:R-:W2:Y:S01]  /*09c0*/  @!P1 LDC R11, c[0x0][0xc] ;  /* 0x00000300ff0b9b82 */ /* 0x000ea20000000800 */
[----:B-1----:R-:W-:-:S04]  /*09d0*/  @P1 IMAD.WIDE.U32 R16, R17, UR8, R4 ;  /* 0x0000000811101c25 */ /* 0x002fc8000f8e0004 */
[----:B------:R-:W-:Y:S02]  /*09e0*/  @P1 IMAD.IADD R17, R17, 0x1, R13 ;  /* 0x0000000111111824 */ /* 0x000fe400078e020d */
[----:B--2---:R-:W-:-:S04]  /*09f0*/  @!P1 IMAD.WIDE.U32 R8, R4, R11, R8 ;  /* 0x0000000b04089225 */ /* 0x004fc800078e0008 */
[----:B------:R-:W-:Y:S02]  /*0a00*/  @!P1 IMAD.MOV.U32 R16, RZ, RZ, R8 ;  /* 0x000000ffff109224 */ /* 0x000fe400078e0008 */
[----:B------:R-:W-:Y:S01]  /*0a10*/  @!P1 IMAD.MOV.U32 R17, RZ, RZ, R9 ;  /* 0x000000ffff119224 */ /* 0x000fe200078e0009 */
[----:B------:R-:W-:Y:S06]  /*0a20*/  @!P2 BRA `(.L_x_6) ;  /* 0x00000000000ca947 */ /* 0x000fec0003800000 */
[----:B------:R-:W-:Y:S01]  /*0a30*/  UCGABAR_WAIT ;  /* 0x0000000000007dc7 */ /* 0x000fe20008000000 */
[----:B------:R-:W-:Y:S01]  /*0a40*/  CCTL.IVALL ;  /* 0x00000000ff00798f */ /* 0x000fe20002000000 */
[----:B------:R-:W-:Y:S05]  /*0a50*/  BRA `(.L_x_7) ;  /* 0x0000000000047947 */ /* 0x000fea0003800000 */
.L_x_6:
[----:B------:R-:W-:Y:S06]  /*0a60*/  BAR.SYNC.DEFER_BLOCKING 0x0 ;  /* 0x0000000000007b1d */ /* 0x000fec0000010000 */
.L_x_7:
[----:B------:R-:W-:Y:S05]  /*0a70*/  @!P3 BRA `(.L_x_8) ;  /* 0x000000c00098b947 */ /* 0x000fea0003800000 */
[----:B------:R-:W-:-:S13]  /*0a80*/  ISETP.GT.U32.AND P0, PT, R6, 0x1, PT ;  /* 0x000000010600780c */ /* 0x000fda0003f04070 */
[----:B0-----:R-:W-:Y:S05]  /*0a90*/  @P0 EXIT ;  /* 0x000000000000094d */ /* 0x001fea0003800000 */
[----:B------:R-:W-:Y:S01]  /*0aa0*/  ULDC.64 UR4, c[0x0][0x650] ;  /* 0x0001940000047ab9 */ /* 0x000fe20000000a00 */
[----:B------:R-:W-:Y:S01]  /*0ab0*/  PRMT R0, RZ, 0x7610, R0 ;  /* 0x00007610ff007816 */ /* 0x000fe20000000000 */
[----:B------:R-:W-:Y:S01]  /*0ac0*/  IMAD.MOV.U32 R157, RZ, RZ, -0x1 ;  /* 0xffffffffff9d7424 */ /* 0x000fe200078e00ff */
[----:B------:R-:W-:Y:S01]  /*0ad0*/  ISETP.GE.U32.AND P0, PT, R16, UR4, PT ;  /* 0x0000000410007c0c */ /* 0x000fe2000bf06070 */
[----:B------:R-:W-:Y:S02]  /*0ae0*/  IMAD.MOV.U32 R156, RZ, RZ, -0x1 ;  /* 0xffffffffff9c7424 */ /* 0x000fe400078e00ff */
[----:B------:R-:W-:Y:S01]  /*0af0*/  IMAD.MOV.U32 R153, RZ, RZ, -0x1 ;  /* 0xffffffffff997424 */ /* 0x000fe200078e00ff */
[----:B------:R-:W-:-:S13]  /*0b00*/  ISETP.GE.U32.AND.EX P0, PT, R17, UR5, PT, P0 ;  /* 0x0000000511007c0c */ /* 0x000fda000bf06100 */
[----:B------:R-:W-:Y:S05]  /*0b10*/  @P0 BRA `(.L_x_9) ;  /* 0x0000000400280947 */ /* 0x000fea0003800000 */
[----:B------:R-:W0:Y:S01]  /*0b20*/  LDC.64 R20, c[0x0][0x628] ;  /* 0x00018a00ff147b82 */ /* 0x000e220000000a00 */
[----:B------:R-:W-:Y:S02]  /*0b30*/  IMAD.MOV.U32 R8, RZ, RZ, R16 ;  /* 0x000000ffff087224 */ /* 0x000fe400078e0010 */
[----:B------:R-:W-:-:S05]  /*0b40*/  IMAD.MOV.U32 R9, RZ, RZ, R17 ;  /* 0x000000ffff097224 */ /* 0x000fca00078e0011 */
[----:B------:R-:W1:Y:S08]  /*0b50*/  LDC R0, c[0x0][0x630] ;  /* 0x00018c00ff007b82 */ /* 0x000e700000000800 */
[----:B------:R-:W2:Y:S01]  /*0b60*/  LDC.64 R26, c[0x0][0x620] ;  /* 0x00018800ff1a7b82 */ /* 0x000ea20000000a00 */
[----:B0-----:R-:W-:-:S04]  /*0b70*/  ISETP.NE.U32.AND P0, PT, R20, RZ, PT ;  /* 0x000000ff1400720c */ /* 0x001fc80003f05070 */
[----:B------:R-:W-:-:S13]  /*0b80*/  ISETP.NE.AND.EX P0, PT, R21, RZ, PT, P0 ;  /* 0x000000ff1500720c */ /* 0x000fda0003f05300 */
[----:B-12---:R-:W-:Y:S05]  /*0b90*/  @!P0 BRA `(.L_x_10) ;  /* 0x0000000000288947 */ /* 0x006fea0003800000 */
[----:B------:R-:W0:Y:S02]  /*0ba0*/  LDC R13, c[0x0][0x634] ;  /* 0x00018d00ff0d7b82 */ /* 0x000e240000000800 */
[----:B0-----:R-:W-:-:S05]  /*0bb0*/  IADD3 R13, P0, R16, R13, RZ ;  /* 0x0000000d100d7210 */ /* 0x001fca0007f1e0ff */
[----:B------:R-:W-:-:S04]  /*0bc0*/  IMAD.X R15, RZ, RZ, R17, P0 ;  /* 0x000000ffff0f7224 */ /* 0x000fc800000e0611 */
[----:B------:R-:W-:-:S04]  /*0bd0*/  IMAD.WIDE.U32 R8, R15, R20, RZ ;  /* 0x000000140f087225 */ /* 0x000fc800078e00ff */
[----:B------:R-:W-:-:S04]  /*0be0*/  IMAD.WIDE.U32 R10, P0, R13, R21, R8 ;  /* 0x000000150d0a7225 */ /* 0x000fc80007800008 */
[----:B------:R-:W-:-:S04]  /*0bf0*/  IMAD.WIDE.U32 R8, R13, R20, RZ ;  /* 0x000000140d087225 */ /* 0x000fc800078e00ff */
[----:B------:R-:W-:Y:S01]  /*0c00*/  IMAD.X R13, RZ, RZ, RZ, P0 ;  /* 0x000000ffff0d7224 */ /* 0x000fe200000e06ff */
[----:B------:R-:W-:Y:S01]  /*0c10*/  IADD3 RZ, P0, R9, R10, RZ ;  /* 0x0000000a09ff7210 */ /* 0x000fe20007f1e0ff */
[----:B------:R-:W-:-:S04]  /*0c20*/  IMAD.MOV.U32 R12, RZ, RZ, R11 ;  /* 0x000000ffff0c7224 */ /* 0x000fc800078e000b */
[----:B------:R-:W-:-:S08]  /*0c30*/  IMAD.WIDE.U32.X R8, R15, R21, R12, P0 ;  /* 0x000000150f087225 */ /* 0x000fd000000e040c */
.L_x_10:
[----:B------:R-:W0:Y:S01]  /*0c40*/  LDC.64 R20, c[0x0][0x640] ;  /* 0x00019000ff147b82 */ /* 0x000e220000000a00 */
[--C-:B------:R-:W-:Y:S01]  /*0c50*/  SHF.R.U64 R153, R8, R0, R9.reuse ;  /* 0x0000000008997219 */ /* 0x100fe20000001209 */
[----:B------:R-:W-:Y:S01]  /*0c60*/  IMAD R28, R7, R24, R4 ;  /* 0x00000018071c7224 */ /* 0x000fe200078e0204 */
[----:B------:R-:W-:Y:S01]  /*0c70*/  SHF.R.U32.HI R0, RZ, R0, R9 ;  /* 0x00000000ff007219 */ /* 0x000fe20000011609 */
[----:B------:R-:W-:Y:S01]  /*0c80*/  IMAD.MOV.U32 R25, RZ, RZ, 0x1 ;  /* 0x00000001ff197424 */ /* 0x000fe200078e00ff */
[----:B------:R-:W-:-:S03]  /*0c90*/  IADD3 R5, P0, RZ, -R153, RZ ;  /* 0x80000099ff057210 */ /* 0x000fc60007f1e0ff */
[----:B------:R-:W1:Y:S02]  /*0ca0*/  LDC R6, c[0x0][0x618] ;  /* 0x00018600ff067b82 */ /* 0x000e640000000800 */
[----:B------:R-:W-:-:S04]  /*0cb0*/  IMAD.X R9, RZ, RZ, ~R0, P0 ;  /* 0x000000ffff097224 */ /* 0x000fc800000e0e00 */
[-C--:B------:R-:W-:Y:S02]  /*0cc0*/  IMAD R0, R9, R26.reuse, RZ ;  /* 0x0000001a09007224 */ /* 0x080fe400078e02ff */
[----:B------:R-:W2:Y:S01]  /*0cd0*/  LDC R11, c[0x0][0x608] ;  /* 0x00018200ff0b7b82 */ /* 0x000ea20000000800 */
[----:B------:R-:W-:-:S04]  /*0ce0*/  IMAD.WIDE.U32 R8, R5, R26, R16 ;  /* 0x0000001a05087225 */ /* 0x000fc800078e0010 */
[----:B------:R-:W-:-:S03]  /*0cf0*/  IMAD R5, R5, R27, R0 ;  /* 0x0000001b05057224 */ /* 0x000fc600078e0200 */
[----:B------:R-:W3:Y:S01]  /*0d00*/  LDC R12, c[0x0][0x658] ;  /* 0x00019600ff0c7b82 */ /* 0x000ee20000000800 */
[----:B0-----:R-:W-:Y:S01]  /*0d10*/  ISETP.NE.U32.AND P0, PT, R20, RZ, PT ;  /* 0x000000ff1400720c */ /* 0x001fe20003f05070 */
[----:B------:R-:W-:Y:S02]  /*0d20*/  IMAD.IADD R5, R9, 0x1, R5 ;  /* 0x0000000109057824 */ /* 0x000fe400078e0205 */
[----:B------:R-:W-:Y:S01]  /*0d30*/  IMAD.MOV.U32 R9, RZ, RZ, -0x1 ;  /* 0xffffffffff097424 */ /* 0x000fe200078e00ff */
[----:B------:R-:W-:-:S03]  /*0d40*/  ISETP.NE.AND.EX P0, PT, R21, RZ, PT, P0 ;  /* 0x000000ff1500720c */ /* 0x000fc60003f05300 */
[----:B------:R-:W0:Y:S01]  /*0d50*/  LDC R15, c[0x0][0x600] ;  /* 0x00018000ff0f7b82 */ /* 0x000e220000000800 */
[-CC-:B-1----:R-:W-:Y:S02]  /*0d60*/  SHF.R.U64 R13, R8, R6.reuse, R5.reuse ;  /* 0x00000006080d7219 */ /* 0x182fe40000001205 */
[----:B------:R-:W-:-:S05]  /*0d70*/  SHF.R.U32.HI R0, RZ, R6, R5 ;  /* 0x00000006ff007219 */ /* 0x000fca0000011605 */
[----:B------:R-:W1:Y:S01]  /*0d80*/  LDC R14, c[0x0][0x648] ;  /* 0x00019200ff0e7b82 */ /* 0x000e620000000800 */
[-CC-:B--2---:R-:W-:Y:S02]  /*0d90*/  SHF.R.U64 R29, R13, R11.reuse, R0.reuse ;  /* 0x0000000b0d1d7219 */ /* 0x184fe40000001200 */
[----:B------:R-:W-:-:S05]  /*0da0*/  SHF.R.U32.HI R5, RZ, R11, R0 ;  /* 0x0000000bff057219 */ /* 0x000fca0000011600 */
[----:B------:R-:W2:Y:S01]  /*0db0*/  LDC R26, c[0x0][0x638] ;  /* 0x00018e00ff1a7b82 */ /* 0x000ea20000000800 */
[-CC-:B---3--:R-:W-:Y:S02]  /*0dc0*/  SHF.R.U64 R24, R29, R12.reuse, R5.reuse ;  /* 0x0000000c1d187219 */ /* 0x188fe40000001205 */
[-C--:B------:R-:W-:Y:S02]  /*0dd0*/  SHF.L.U32 R0, R9, R12.reuse, RZ ;  /* 0x0000000c09007219 */ /* 0x080fe400000006ff */
[----:B------:R-:W-:Y:S01]  /*0de0*/  SHF.R.U32.HI R5, RZ, R12, R5 ;  /* 0x0000000cff057219 */ /* 0x000fe20000011605 */
[----:B------:R-:W-:Y:S01]  /*0df0*/  IMAD.MOV.U32 R4, RZ, RZ, R24 ;  /* 0x000000ffff047224 */ /* 0x000fe200078e0018 */
[----:B------:R-:W-:Y:S01]  /*0e00*/  LOP3.LUT R10, RZ, R0, RZ, 0x33, !PT ;  /* 0x00000000ff0a7212 */ /* 0x000fe200078e33ff */
[----:B------:R-:W3:Y:S01]  /*0e10*/  LDC R27, c[0x0][0x610] ;  /* 0x00018400ff1b7b82 */ /* 0x000ee20000000800 */
[----:B------:R-:W-:Y:S05]  /*0e20*/  @!P0 BRA `(.L_x_11) ;  /* 0x0000000000288947 */ /* 0x000fea0003800000 */
[----:B------:R-:W4:Y:S02]  /*0e30*/  LDC R9, c[0x0][0x64c] ;  /* 0x00019300ff097b82 */ /* 0x000f240000000800 */
[----:B----4-:R-:W-:-:S05]  /*0e40*/  IADD3 R9, P0, R24, R9, RZ ;  /* 0x0000000918097210 */ /* 0x010fca0007f1e0ff */
        /* <DEDUP_REMOVED lines=8> */
.L_x_11:
[----:B-1----:R-:W-:Y:S01]  /*0ed0*/  SHF.R.U64 R4, R4, R14, R5 ;  /* 0x0000000e04047219 */ /* 0x002fe20000001205 */
[----:B0-----:R-:W-:Y:S01]  /*0ee0*/  VIADD R6, R15, 0xffffffff ;  /* 0xffffffff0f067836 */ /* 0x001fe20000000000 */
[----:B------:R-:W-:Y:S02]  /*0ef0*/  SHF.L.U32 R0, R25, R12, RZ ;  /* 0x0000000c19007219 */ /* 0x000fe400000006ff */
[----:B------:R-:W-:Y:S01]  /*0f00*/  LOP3.LUT R5, R29, R10, RZ, 0xc0, !PT ;  /* 0x0000000a1d057212 */ /* 0x000fe200078ec0ff */
[----:B------:R-:W-:Y:S01]  /*0f10*/  IMAD.MOV R7, RZ, RZ, -R4 ;  /* 0x000000ffff077224 */ /* 0x000fe200078e0a04 */
[----:B------:R-:W-:Y:S02]  /*0f20*/  SEL R3, R3, R28, !P1 ;  /* 0x0000001c03037207 */ /* 0x000fe40004800000 */
[----:B------:R-:W-:Y:S01]  /*0f30*/  LOP3.LUT R6, R13, R6, RZ, 0xc0, !PT ;  /* 0x000000060d067212 */ /* 0x000fe200078ec0ff */
[----:B------:R-:W-:Y:S02]  /*0f40*/  IMAD R4, R0, R4, R5 ;  /* 0x0000000400047224 */ /* 0x000fe400078e0205 */
[----:B--2---:R-:W-:-:S02]  /*0f50*/  IMAD R0, R7, R26, R24 ;  /* 0x0000001a07007224 */ /* 0x004fc400078e0218 */
[----:B---3--:R-:W-:Y:S02]  /*0f60*/  IMAD R3, R4, R27, R3 ;  /* 0x0000001b04037224 */ /* 0x008fe400078e0203 */
[----:B------:R-:W-:Y:S02]  /*0f70*/  IMAD.MOV.U32 R5, RZ, RZ, 0x1 ;  /* 0x00000001ff057424 */ /* 0x000fe400078e00ff */
[----:B------:R-:W-:-:S03]  /*0f80*/  IMAD R4, R0, R15, R6 ;  /* 0x0000000f00047224 */ /* 0x000fc600078e0206 */
[----:B------:R-:W-:Y:S02]  /*0f90*/  PRMT R0, R5, 0x7610, R0 ;  /* 0x0000761005007816 */ /* 0x000fe40000000000 */
[----:B------:R-:W-:Y:S02]  /*0fa0*/  SEL R156, R4, R3, !P1 ;  /* 0x00000003049c7207 */ /* 0x000fe40004800000 */
[----:B------:R-:W-:-:S07]  /*0fb0*/  SEL R157, R3, R4, !P1 ;  /* 0x00000004039d7207 */ /* 0x000fce0004800000 */
.L_x_9:
[----:B------:R-:W-:-:S08]  /*0fc0*/  NOP ;  /* 0x0000000000007918 */ /* 0x000fd00000000000 */
[----:B------:R-:W0:Y:S02]  /*0fd0*/  USETMAXREG.TRY_ALLOC.CTAPOOL UP0, 0xe8 ;  /* 0x000000e8000079c8 */ /* 0x000e240008000600 */
[----:B0-----:R-:W-:-:S13]  /*0fe0*/  PLOP3.LUT P0, PT, PT, PT, UP0, 0x80, 0x0 ;  /* 0x000000000000781c */ /* 0x001fda0003f0f008 */
[----:B------:R-:W-:Y:S05]  /*0ff0*/  @!P0 BRA `(.L_x_9) ;  /* 0xfffffffc00f08947 */ /* 0x000fea000383ffff */
[----:B------:R-:W-:Y:S01]  /*1000*/  ULDC.64 UR4, c[0x0][0x598] ;  /* 0x0001660000047ab9 */ /* 0x000fe20000000a00 */
[----:B------:R-:W-:Y:S01]  /*1010*/  ULDC.64 UR36, c[0x0][0x208] ;  /* 0x0000820000247ab9 */ /* 0x000fe20000000a00 */
[----:B------:R-:W-:-:S04]  /*1020*/  ISETP.NE.U32.AND P0, PT, RZ, UR4, PT ;  /* 0x00000004ff007c0c */ /* 0x000fc8000bf05070 */
[----:B------:R-:W-:-:S13]  /*1030*/  ISETP.NE.AND.EX P0, PT, RZ, UR5, PT, P0 ;  /* 0x00000005ff007c0c */ /* 0x000fda000bf05300 */
[----:B------:R-:W-:Y:S05]  /*1040*/  @!P0 BRA `(.L_x_12) ;  /* 0x00000000001c8947 */ /* 0x000fea0003800000 */
[----:B------:R-:W0:Y:S02]  /*1050*/  LDC.64 R4, c[0x0][0x598] ;  /* 0x00016600ff047b82 */ /* 0x000e240000000a00 */
[----:B0-----:R-:W2:Y:S02]  /*1060*/  LDG.E.64 R4, desc[UR36][R4.64] ;  /* 0x0000002404047981 */ /* 0x001ea4000c1e1b00 */
[----:B--2---:R-:W-:-:S04]  /*1070*/  ISETP.NE.U32.AND P0, PT, R4, RZ, PT ;  /* 0x000000ff0400720c */ /* 0x004fc80003f05070 */
[----:B------:R-:W-:-:S13]  /*1080*/  ISETP.NE.AND.EX P0, PT, R5, RZ, PT, P0 ;  /* 0x000000ff0500720c */ /* 0x000fda0003f05300 */
[----:B------:R-:W-:Y:S05]  /*1090*/  @!P0 BRA `(.L_x_12) ;  /* 0x0000000000088947 */ /* 0x000fea0003800000 */
[----:B------:R0:W5:Y:S01]  /*10a0*/  LD.E R154, desc[UR36][R4.64] ;  /* 0x00000024049a7980 */ /* 0x000162000c101900 */
[----:B------:R-:W-:Y:S05]  /*10b0*/  BRA `(.L_x_13) ;  /* 0x0000000000247947 */ /* 0x000fea0003800000 */
.L_x_12:
[----:B------:R-:W-:Y:S02]  /*10c0*/  ULDC.64 UR4, c[0x0][0x588] ;  /* 0x0001620000047ab9 */ /* 0x000fe40000000a00 */
[----:B------:R-:W-:-:S04]  /*10d0*/  ISETP.NE.U32.AND P0, PT, RZ, UR4, PT ;  /* 0x00000004ff007c0c */ /* 0x000fc8000bf05070 */
[----:B------:R-:W-:-:S13]  /*10e0*/  ISETP.NE.AND.EX P0, PT, RZ, UR5, PT, P0 ;  /* 0x00000005ff007c0c */ /* 0x000fda000bf05300 */
[----:B------:R-:W-:Y:S05]  /*10f0*/  @!P0 BRA `(.L_x_14) ;  /* 0x00000000000c8947 */ /* 0x000fea0003800000 */
[----:B------:R-:W0:Y:S02]  /*1100*/  LDC.64 R154, c[0x0][0x588] ;  /* 0x00016200ff9a7b82 */ /* 0x000e240000000a00 */
[----:B0-----:R1:W5:Y:S01]  /*1110*/  LDG.E R154, desc[UR36][R154.64] ;  /* 0x000000249a9a7981 */ /* 0x001362000c1e1900 */
[----:B------:R-:W-:Y:S05]  /*1120*/  BRA `(.L_x_13) ;  /* 0x0000000000087947 */ /* 0x000fea0003800000 */
.L_x_14:
[----:B------:R-:W-:Y:S02]  /*1130*/  ULDC UR4, c[0x0][0x580] ;  /* 0x0001600000047ab9 */ /* 0x000fe40000000800 */
[----:B------:R-:W-:-:S07]  /*1140*/  IMAD.U32 R154, RZ, RZ, UR4 ;  /* 0x00000004ff9a7e24 */ /* 0x000fce000f8e00ff */
.L_x_13:
[----:B------:R-:W-:Y:S02]  /*1150*/  ULDC.64 UR4, c[0x0][0x5a0] ;  /* 0x0001680000047ab9 */ /* 0x000fe40000000a00 */
[----:B------:R-:W-:-:S04]  /*1160*/  ISETP.NE.U32.AND P0, PT, RZ, UR4, PT ;  /* 0x00000004ff007c0c */ /* 0x000fc8000bf05070 */
[----:B------:R-:W-:-:S13]  /*1170*/  ISETP.NE.AND.EX P0, PT, RZ, UR5, PT, P0 ;  /* 0x00000005ff007c0c */ /* 0x000fda000bf05300 */
[----:B------:R-:W-:Y:S05]  /*1180*/  @!P0 BRA `(.L_x_15) ;  /* 0x00000000001c8947 */ /* 0x000fea0003800000 */
[----:B0-----:R-:W0:Y:S02]  /*1190*/  LDC.64 R4, c[0x0][0x5a0] ;  /* 0x00016800ff047b82 */ /* 0x001e240000000a00 */
[----:B0-----:R-:W2:Y:S02]  /*11a0*/  LDG.E.64 R4, desc[UR36][R4.64] ;  /* 0x0000002404047981 */ /* 0x001ea4000c1e1b00 */
[----:B--2---:R-:W-:-:S04]  /*11b0*/  ISETP.NE.U32.AND P0, PT, R4, RZ, PT ;  /* 0x000000ff0400720c */ /* 0x004fc80003f05070 */
[----:B------:R-:W-:-:S13]  /*11c0*/  ISETP.NE.AND.EX P0, PT, R5, RZ, PT, P0 ;  /* 0x000000ff0500720c */ /* 0x000fda0003f05300 */
[----:B------:R-:W-:Y:S05]  /*11d0*/  @!P0 BRA `(.L_x_15) ;  /* 0x0000000000088947 */ /* 0x000fea0003800000 */
[----:B-1----:R0:W5:Y:S01]  /*11e0*/  LD.E R155, desc[UR36][R4.64] ;  /* 0x00000024049b7980 */ /* 0x002162000c101900 */
[----:B------:R-:W-:Y:S05]  /*11f0*/  BRA `(.L_x_16) ;  /* 0x0000000000247947 */ /* 0x000fea0003800000 */
.L_x_15:
[----:B------:R-:W-:Y:S02]  /*1200*/  ULDC.64 UR4, c[0x0][0x590] ;  /* 0x0001640000047ab9 */ /* 0x000fe40000000a00 */
[----:B------:R-:W-:-:S04]  /*1210*/  ISETP.NE.U32.AND P0, PT, RZ, UR4, PT ;  /* 0x00000004ff007c0c */ /* 0x000fc8000bf05070 */
[----:B------:R-:W-:-:S13]  /*1220*/  ISETP.NE.AND.EX P0, PT, RZ, UR5, PT, P0 ;  /* 0x00000005ff007c0c */ /* 0x000fda000bf05300 */
[----:B------:R-:W-:Y:S05]  /*1230*/  @!P0 BRA `(.L_x_17) ;  /* 0x00000000000c8947 */ /* 0x000fea0003800000 */
[----:B0-----:R-:W1:Y:S02]  /*1240*/  LDC.64 R4, c[0x0][0x590] ;  /* 0x00016400ff047b82 */ /* 0x001e640000000a00 */
[----:B-1----:R1:W5:Y:S01]  /*1250*/  LDG.E R155, desc[UR36][R4.64] ;  /* 0x00000024049b7981 */ /* 0x002362000c1e1900 */
[----:B------:R-:W-:Y:S05]  /*1260*/  BRA `(.L_x_16) ;  /* 0x0000000000087947 */ /* 0x000fea0003800000 */
.L_x_17:
[----:B------:R-:W-:Y:S02]  /*1270*/  ULDC UR4, c[0x0][0x584] ;  /* 0x0001610000047ab9 */ /* 0x000fe40000000800 */
[----:B-1----:R-:W-:-:S07]  /*1280*/  IMAD.U32 R155, RZ, RZ, UR4 ;  /* 0x00000004ff9b7e24 */ /* 0x002fce000f8e00ff */
.L_x_16:
[----:B------:R-:W-:-:S13]  /*1290*/  LOP3.LUT P0, RZ, R0, 0xff, RZ, 0xc0, !PT ;  /* 0x000000ff00ff7812 */ /* 0x000fda000780c0ff */
[----:B------:R-:W-:Y:S05]  /*12a0*/  @!P0 EXIT ;  /* 0x000000000000894d */ /* 0x000fea0003800000 */
[----:B------:R-:W-:Y:S01]  /*12b0*/  ULDC UR4, c[0x0][0x28c] ;  /* 0x0000a30000047ab9 */ /* 0x000fe20000000800 */
[----:B------:R-:W-:Y:S01]  /*12c0*/  LOP3.LUT R158, R19, 0x1, RZ, 0xfc, !PT ;  /* 0x00000001139e7812 */ /* 0x000fe200078efcff */
[----:B------:R-:W-:Y:S01]  /*12d0*/  UIADD3 UR4, UR4, 0xf, URZ ;  /* 0x0000000f04047890 */ /* 0x000fe2000fffe03f */
[----:B------:R-:W-:Y:S01]  /*12e0*/  UMOV UR38, URZ ;  /* 0x0000003f00267c82 */ /* 0x000fe20008000000 */
[----:B------:R-:W-:Y:S02]  /*12f0*/  UMOV UR39, URZ ;  /* 0x0000003f00277c82 */ /* 0x000fe40008000000 */
[----:B------:R-:W-:-:S04]  /*1300*/  USHF.R.S32.HI UR5, URZ, 0x1f, UR4 ;  /* 0x0000001f3f057899 */ /* 0x000fc80008011404 */
[----:B------:R-:W-:-:S04]  /*1310*/  ULEA.HI UR5, UR5, UR4, URZ, 0x4 ;  /* 0x0000000405057291 */ /* 0x000fc8000f8f203f */
[----:B------:R-:W-:-:S12]  /*1320*/  USHF.R.S32.HI UR40, URZ, 0x4, UR5 ;  /* 0x000000043f287899 */ /* 0x000fd80008011405 */
.L_x_259:
[----:B------:R-:W-:Y:S01]  /*1330*/  LOP3.LUT R0, R18, 0x80, RZ, 0xc0, !PT ;  /* 0x0000008012007812 */ /* 0x000fe200078ec0ff */
[----:B--2---:R-:W2:Y:S01]  /*1340*/  S2UR UR6, SR_CgaCtaId ;  /* 0x00000000000679c3 */ /* 0x004ea20000008800 */
[----:B------:R-:W-:Y:S02]  /*1350*/  UMOV UR41, 0x400 ;  /* 0x0000040000297882 */ /* 0x000fe40000000000 */
[----:B------:R-:W-:-:S06]  /*1360*/  SHF.R.U32.HI R0, RZ, 0x7, R0 ;  /* 0x00000007ff007819 */ /* 0x000fcc0000011600 */
[----:B---3--:R-:W3:Y:S01]  /*1370*/  SHFL.IDX PT, R0, R0, RZ, 0x1f ;  /* 0x00001fff00007589 */ /* 0x008ee200000e0000 */
[----:B--2---:R-:W-:Y:S01]  /*1380*/  ULEA UR41, UR6, UR41, 0x18 ;  /* 0x0000002906297291 */ /* 0x004fe2000f8ec03f */
[----:B---3--:R-:W-:-:S13]  /*1390*/  R2UR UR4, R0 ;  /* 0x00000000000472ca */ /* 0x008fda00000e0000 */
[----:B------:R-:W-:-:S04]  /*13a0*/  ULEA.HI UR5, UR4, UR4, URZ, 0x1 ;  /* 0x0000000404057291 */ /* 0x000fc8000f8f083f */
[----:B------:R-:W-:-:S04]  /*13b0*/  ULOP3.LUT UR5, UR5, 0x1ffffe, URZ, 0xc0, !UPT ;  /* 0x001ffffe05057892 */ /* 0x000fc8000f8ec03f */
[----:B------:R-:W-:-:S03]  /*13c0*/  UIADD3 UR5, UR4, -UR5, URZ ;  /* 0x8000000504057290 */ /* 0x000fc6000fffe03f */
[----:B------:R-:W-:Y:S01]  /*13d0*/  ULDC UR4, c[0x0][0x28c] ;  /* 0x0000a30000047ab9 */ /* 0x000fe20000000800 */
[----:B------:R-:W-:Y:S01]  /*13e0*/  ULEA UR5, UR5, UR41, 0xb ;  /* 0x0000002905057291 */ /* 0x000fe2000f8e583f */
[----:B------:R-:W-:-:S03]  /*13f0*/  ISETP.LT.AND P0, PT, RZ, UR4, PT ;  /* 0x00000004ff007c0c */ /* 0x000fc6000bf01270 */
[----:B------:R-:W-:-:S04]  /*1400*/  UIADD3 UR5, UR5, 0x180, URZ ;  /* 0x0000018005057890 */ /* 0x000fc8000fffe03f */
[----:B------:R-:W-:-:S04]  /*1410*/  USHF.R.U32.HI UR5, URZ, 0x4, UR5 ;  /* 0x000000043f057899 */ /* 0x000fc80008011605 */
[----:B------:R-:W-:Y:S02]  /*1420*/  ULOP3.LUT UR42, UR5, 0x3fff, URZ, 0xc0, !UPT ;  /* 0x00003fff052a7892 */ /* 0x000fe4000f8ec03f */
[----:B-1--45:R-:W-:Y:S10]  /*1430*/  @P0 BRA `(.L_x_18) ;  /* 0x0000000000400947 */ /* 0x032ff40003800000 */
[----:B------:R-:W-:Y:S01]  /*1440*/  MOV R0, 0x0 ;  /* 0x0000000000007802 */ /* 0x000fe20000000f00 */
[----:B------:R-:W-:Y:S01]  /*1450*/  ULDC.64 UR4, c[0x4][0x68] ;  /* 0x01001a0000047ab9 */ /* 0x000fe20000000a00 */
[----:B------:R-:W-:Y:S01]  /*1460*/  ULDC.64 UR6, c[0x4][0x8] ;  /* 0x0100020000067ab9 */ /* 0x000fe20000000a00 */
[----:B01----:R-:W-:Y:S01]  /*1470*/  IMAD.U32 R4, RZ, RZ, UR4 ;  /* 0x00000004ff047e24 */ /* 0x003fe2000f8e00ff */
[----:B------:R0:W1:Y:S01]  /*1480*/  LDC.64 R14, c[0x4][R0] ;  /* 0x01000000000e7b82 */ /* 0x0000620000000a00 */
[----:B------:R-:W-:Y:S01]  /*1490*/  IMAD.U32 R5, RZ, RZ, UR5 ;  /* 0x00000005ff057e24 */ /* 0x000fe2000f8e00ff */
[----:B------:R-:W-:Y:S01]  /*14a0*/  ULDC.64 UR4, c[0x4][0x70] ;  /* 0x01001c0000047ab9 */ /* 0x000fe20000000a00 */
[----:B------:R-:W-:Y:S02]  /*14b0*/  IMAD.U32 R10, RZ, RZ, UR6 ;  /* 0x00000006ff0a7e24 */ /* 0x000fe4000f8e00ff */
[----:B------:R-:W-:Y:S02]  /*14c0*/  IMAD.U32 R6, RZ, RZ, UR4 ;  /* 0x00000004ff067e24 */ /* 0x000fe4000f8e00ff */
[----:B------:R-:W-:-:S02]  /*14d0*/  IMAD.U32 R7, RZ, RZ, UR5 ;  /* 0x00000005ff077e24 */ /* 0x000fc4000f8e00ff */
[----:B------:R-:W-:Y:S02]  /*14e0*/  IMAD.U32 R11, RZ, RZ, UR7 ;  /* 0x00000007ff0b7e24 */ /* 0x000fe4000f8e00ff */
[----:B------:R-:W-:Y:S02]  /*14f0*/  IMAD.MOV.U32 R8, RZ, RZ, 0x1e1 ;  /* 0x000001e1ff087424 */ /* 0x000fe400078e00ff */
[----:B------:R-:W-:Y:S02]  /*1500*/  IMAD.MOV.U32 R12, RZ, RZ, 0x1 ;  /* 0x00000001ff0c7424 */ /* 0x000fe400078e00ff */
[----:B0-----:R-:W-:-:S07]  /*1510*/  IMAD.MOV.U32 R13, RZ, RZ, RZ ;  /* 0x000000ffff0d7224 */ /* 0x001fce00078e00ff */
[----:B------:R-:W-:-:S07]  /*1520*/  LEPC R20, `(.L_x_18) ;  /* 0x000000001014794e */ /* 0x000fce0000000000 */
[----:B-1---5:R-:W-:Y:S05]  /*1530*/  CALL.ABS.NOINC R14 ;  /* 0x000000000e007343 */ /* 0x022fea0003c00000 */
.L_x_18:
[----:B------:R-:W-:-:S13]  /*1540*/  ISETP.NE.AND P0, PT, R158, 0x3, PT ;  /* 0x000000039e00780c */ /* 0x000fda0003f05270 */
[----:B------:R-:W-:Y:S05]  /*1550*/  @!P0 BRA `(.L_x_19) ;  /* 0x0000000000048947 */ /* 0x000fea0003800000 */
[----:B------:R-:W-:Y:S01]  /*1560*/  BPT.TRAP 0x1 ;  /* 0x000000040000795c */ /* 0x000fe20000300000 */
.L_x_19:
[----:B------:R-:W-:Y:S02]  /*1570*/  IMAD.U32 R3, RZ, RZ, UR39 ;  /* 0x00000027ff037e24 */ /* 0x000fe4000f8e00ff */
[----:B------:R-:W-:-:S03]  /*1580*/  IMAD.U32 R0, RZ, RZ, UR38 ;  /* 0x00000026ff007e24 */ /* 0x000fc6000f8e00ff */
[----:B------:R-:W-:Y:S02]  /*1590*/  LEA R3, R3, UR41, 0x3 ;  /* 0x0000002903037c11 */ /* 0x000fe4000f8e18ff */
[----:B------:R-:W-:-:S04]  /*15a0*/  SHF.L.U32 R0, R0, 0x1f, RZ ;  /* 0x0000001f00007819 */ /* 0x000fc800000006ff */
[----:B------:R2:W3:Y:S01]  /*15b0*/  SYNCS.PHASECHK.TRANS64.TRYWAIT P1, [R3+URZ], R0 ;  /* 0x00000000030075a7 */ /* 0x0004e2000802017f */
[----:B------:R-:W-:Y:S05]  /*15c0*/  @!P0 BRA `(.L_x_20) ;  /* 0x0000000000048947 */ /* 0x000fea0003800000 */
[----:B------:R-:W-:Y:S01]  /*15d0*/  BPT.TRAP 0x1 ;  /* 0x000000040000795c */ /* 0x000fe20000300000 */
.L_x_20:
[----:B---3--:R-:W-:Y:S05]  /*15e0*/  @P1 BRA `(.L_x_21) ;  /* 0x0000000000081947 */ /* 0x008fea0003800000 */
[----:B------:R-:W3:Y:S02]  /*15f0*/  SYNCS.PHASECHK.TRANS64.TRYWAIT P1, [R3+URZ], R0 ;  /* 0x00000000030075a7 */ /* 0x000ee4000802017f */
[----:B---3--:R-:W-:Y:S05]  /*1600*/  @!P1 BRA `(.L_x_22) ;  /* 0x000000d000409947 */ /* 0x008fea0003800000 */
.L_x_21:
[----:B------:R-:W-:-:S04]  /*1610*/  UISETP.LT.AND UP0, UPT, UR40, 0x1, UPT ;  /* 0x000000012800788c */ /* 0x000fc8000bf01270 */
[----:B------:R-:W-:-:S06]  /*1620*/  USEL UR4, UR40, 0x1, UP0 ;  /* 0x0000000128047887 */ /* 0x000fcc0008000000 */
[----:B--23--:R-:W-:Y:S01]  /*1630*/  IMAD.U32 R0, RZ, RZ, UR4 ;  /* 0x00000004ff007e24 */ /* 0x00cfe2000f8e00ff */
[----:B------:R-:W-:Y:S05]  /*1640*/  WARPSYNC.ALL ;  /* 0x0000000000007948 */ /* 0x000fea0003800000 */
[----:B------:R-:W-:-:S04]  /*1650*/  IADD3 R0, -R0, UR40, RZ ;  /* 0x0000002800007c10 */ /* 0x000fc8000fffe1ff */
[----:B------:R-:W-:Y:S01]  /*1660*/  ISETP.GE.AND P1, PT, R0, 0x1, PT ;  /* 0x000000010000780c */ /* 0x000fe20003f26270 */
[----:B------:R-:W-:Y:S01]  /*1670*/  UIADD3 UR4, UR41, 0x30180, URZ ;  /* 0x0003018029047890 */ /* 0x000fe2000fffe03f */
[----:B------:R-:W-:Y:S01]  /*1680*/  WARPGROUP.ARRIVE ;  /* 0x00000000000079c5 */ /* 0x000fe20000000000 */
[----:B------:R-:W-:Y:S02]  /*1690*/  ULOP3.LUT UR42, UR42, 0x10000, URZ, 0xfc, !UPT ;  /* 0x000100002a2a7892 */ /* 0x000fe4000f8efc3f */
[----:B------:R-:W-:Y:S01]  /*16a0*/  USHF.R.U32.HI UR4, URZ, 0x4, UR4 ;  /* 0x000000043f047899 */ /* 0x000fe20008011604 */
[----:B------:R-:W-:Y:S01]  /*16b0*/  UMOV UR5, 0xc0000010 ;  /* 0xc000001000057882 */ /* 0x000fe20000000000 */
[----:B------:R-:W-:Y:S02]  /*16c0*/  UMOV UR7, 0xc0000010 ;  /* 0xc000001000077882 */ /* 0x000fe40000000000 */
[----:B------:R-:W-:-:S04]  /*16d0*/  ULOP3.LUT UR4, UR4, 0x3fff, URZ, 0xc0, !UPT ;  /* 0x00003fff04047892 */ /* 0x000fc8000f8ec03f */
[----:B------:R-:W-:Y:S02]  /*16e0*/  ULOP3.LUT UR12, UR4, 0x10000, URZ, 0xfc, !UPT ;  /* 0x00010000040c7892 */ /* 0x000fe4000f8efc3f */
[----:B------:R-:W-:Y:S02]  /*16f0*/  ULEA UR4, UR39, UR42, 0xa ;  /* 0x0000002a27047291 */ /* 0x000fe4000f8e503f */
[----:B------:R-:W-:Y:S02]  /*1700*/  ULEA UR6, UR39, UR12, 0x7 ;  /* 0x0000000c27067291 */ /* 0x000fe4000f8e383f */
[----:B------:R-:W-:Y:S02]  /*1710*/  UIADD3 UR8, UR4, 0x100, URZ ;  /* 0x0000010004087890 */ /* 0x000fe4000fffe03f */
[----:B------:R-:W-:Y:S02]  /*1720*/  UIADD3 UR9, UR4, 0x200, URZ ;  /* 0x0000020004097890 */ /* 0x000fe4000fffe03f */
[----:B------:R-:W-:-:S03]  /*1730*/  UIADD3 UR10, UR4, 0x300, URZ ;  /* 0x00000300040a7890 */ /* 0x000fc6000fffe03f */
[----:B------:R-:W-:Y:S01]  /*1740*/  HGMMA.64x64x16.F32 R120, gdesc[UR4], RZ, !UPT, gsb0 ;  /* 0x00e00000047879f0 */ /* 0x000fe2000c0008ff */
[----:B------:R-:W-:Y:S01]  /*1750*/  UMOV UR4, UR8 ;  /* 0x0000000800047c82 */ /* 0x000fe20008000000 */
[----:B------:R-:W-:Y:S01]  /*1760*/  UMOV UR5, 0xc0000010 ;  /* 0xc000001000057882 */ /* 0x000fe20000000000 */
[----:B------:R-:W-:Y:S02]  /*1770*/  WARPGROUP.DEPBAR.LE gsb0, 0x0 ;  /* 0x00008000000079c5 */ /* 0x000fe40000010000 */
[----:B------:R-:W-:-:S06]  /*1780*/  WARPGROUP.ARRIVE ;  /* 0x00000000000079c5 */ /* 0x000fcc0000000000 */
        /* <DEDUP_REMOVED lines=10> */
[----:B------:R-:W-:Y:S03]  /*1830*/  HGMMA.64x64x16.F32 R24, gdesc[UR4], RZ, !UPT, gsb0 ;  /* 0x00e00000041879f0 */ /* 0x000fe6000c0008ff */
[----:B------:R-:W-:Y:S02]  /*1840*/  WARPGROUP.DEPBAR.LE gsb0, 0x0 ;  /* 0x00008000000079c5 */ /* 0x000fe40000010000 */
[----:B------:R-:W-:Y:S05]  /*1850*/  @!P1 BRA `(.L_x_23) ;  /* 0x0000000400009947 */ /* 0x000fea0003800000 */
[----:B------:R-:W-:Y:S01]  /*1860*/  UIADD3 UR4, UR39, 0x1, URZ ;  /* 0x0000000127047890 */ /* 0x000fe2000fffe03f */
[----:B------:R-:W-:Y:S02]  /*1870*/  IMAD.MOV.U32 R3, RZ, RZ, R0 ;  /* 0x000000ffff037224 */ /* 0x000fe400078e0000 */
[----:B01----:R-:W-:Y:S01]  /*1880*/  IMAD.U32 R4, RZ, RZ, UR39 ;  /* 0x00000027ff047e24 */ /* 0x003fe2000f8e00ff */
[----:B------:R-:W-:-:S04]  /*1890*/  UISETP.NE.AND UP0, UPT, UR4, 0xc, UPT ;  /* 0x0000000c0400788c */ /* 0x000fc8000bf05270 */
[----:B------:R-:W-:Y:S02]  /*18a0*/  USEL UR5, URZ, 0x1, UP0 ;  /* 0x000000013f057887 */ /* 0x000fe40008000000 */
[----:B------:R-:W-:Y:S02]  /*18b0*/  USEL UR8, UR4, URZ, UP0 ;  /* 0x0000003f04087287 */ /* 0x000fe40008000000 */
[----:B------:R-:W-:-:S06]  /*18c0*/  ULOP3.LUT UR5, UR38, UR5, URZ, 0x3c, !UPT ;  /* 0x0000000526057292 */ /* 0x000fcc000f8e3c3f */
[----:B------:R-:W-:-:S07]  /*18d0*/  IMAD.U32 R7, RZ, RZ, UR5 ;  /* 0x00000005ff077e24 */ /* 0x000fce000f8e00ff */
.L_x_30:
[----:B------:R-:W-:Y:S05]  /*18e0*/  @!P0 BRA `(.L_x_24) ;  /* 0x0000000000048947 */ /* 0x000fea0003800000 */
[----:B------:R-:W-:Y:S01]  /*18f0*/  BPT.TRAP 0x1 ;  /* 0x000000040000795c */ /* 0x000fe20000300000 */
.L_x_24:
[----:B------:R-:W-:Y:S01]  /*1900*/  ULEA UR4, UR8, UR41, 0x3 ;  /* 0x0000002908047291 */ /* 0x000fe2000f8e183f */
[----:B------:R-:W-:-:S08]  /*1910*/  SHF.L.U32 R5, R7, 0x1f, RZ ;  /* 0x0000001f07057819 */ /* 0x000fd000000006ff */
[----:B------:R0:W1:Y:S01]  /*1920*/  SYNCS.PHASECHK.TRANS64.TRYWAIT P1, [UR4], R5 ;  /* 0x00000005ff0075a7 */ /* 0x0000620008020144 */
[----:B------:R-:W-:Y:S05]  /*1930*/  @!P0 BRA `(.L_x_25) ;  /* 0x0000000000048947 */ /* 0x000fea0003800000 */
[----:B------:R-:W-:Y:S01]  /*1940*/  BPT.TRAP 0x1 ;  /* 0x000000040000795c */ /* 0x000fe20000300000 */
.L_x_25:
[----:B-1----:R-:W-:Y:S05]  /*1950*/  @P1 BRA `(.L_x_26) ;  /* 0x0000000000081947 */ /* 0x002fea0003800000 */
[----:B------:R-:W1:Y:S02]  /*1960*/  SYNCS.PHASECHK.TRANS64.TRYWAIT P1, [UR4], R5 ;  /* 0x00000005ff0075a7 */ /* 0x000e640008020144 */
[----:B-1----:R-:W-:Y:S05]  /*1970*/  @!P1 BRA `(.L_x_27) ;  /* 0x000000cc00789947 */ /* 0x002fea0003800000 */
.L_x_26:
[----:B------:R-:W-:Y:S01]  /*1980*/  ULEA UR4, UR8, UR42, 0xa ;  /* 0x0000002a08047291 */ /* 0x000fe2000f8e503f */
[----:B------:R-:W-:Y:S01]  /*1990*/  WARPGROUP.ARRIVE ;  /* 0x00000000000079c5 */ /* 0x000fe20000000000 */
[----:B------:R-:W-:Y:S01]  /*19a0*/  ULEA UR6, UR8, UR12, 0x7 ;  /* 0x0000000c08067291 */ /* 0x000fe2000f8e383f */
[----:B------:R-:W-:Y:S01]  /*19b0*/  UMOV UR5, 0xc0000010 ;  /* 0xc000001000057882 */ /* 0x000fe20000000000 */
[----:B------:R-:W-:Y:S01]  /*19c0*/  UMOV UR7, 0xc0000010 ;  /* 0xc000001000077882 */ /* 0x000fe20000000000 */
[----:B------:R-:W-:Y:S02]  /*19d0*/  UIADD3 UR9, UR4, 0x100, URZ ;  /* 0x0000010004097890 */ /* 0x000fe4000fffe03f */
[----:B------:R-:W-:Y:S02]  /*19e0*/  UIADD3 UR10, UR4, 0x200, URZ ;  /* 0x00000200040a7890 */ /* 0x000fe4000fffe03f */
[----:B------:R-:W-:Y:S02]  /*19f0*/  UIADD3 UR11, UR4, 0x300, URZ ;  /* 0x00000300040b7890 */ /* 0x000fe4000fffe03f */
[----:B------:R-:W-:Y:S01]  /*1a00*/  HGMMA.64x64x16.F32 R120, gdesc[UR4], R120, gsb0 ;  /* 0x00e00000047879f0 */ /* 0x000fe20008000878 */
[----:B------:R-:W-:Y:S01]  /*1a10*/  UMOV UR5, 0xc0000010 ;  /* 0xc000001000057882 */ /* 0x000fe20000000000 */
[----:B------:R-:W-:Y:S01]  /*1a20*/  UMOV UR4, UR9 ;  /* 0x0000000900047c82 */ /* 0x000fe20008000000 */
[----:B------:R-:W-:-:S02]  /*1a30*/  WARPGROUP.DEPBAR.LE gsb0, 0x0 ;  /* 0x00008000000079c5 */ /* 0x000fc40000010000 */
[----:B------:R-:W-:-:S06]  /*1a40*/  WARPGROUP.ARRIVE ;  /* 0x00000000000079c5 */ /* 0x000fcc0000000000 */
[----:B------:R-:W-:Y:S01]  /*1a50*/  HGMMA.64x64x16.F32 R88, gdesc[UR4], R88, gsb0 ;  /* 0x00e00000045879f0 */ /* 0x000fe20008000858 */
[----:B------:R-:W-:Y:S01]  /*1a60*/  UMOV UR4, UR10 ;  /* 0x0000000a00047c82 */ /* 0x000fe20008000000 */
[----:B------:R-:W-:Y:S01]  /*1a70*/  UMOV UR5, 0xc0000010 ;  /* 0xc000001000057882 */ /* 0x000fe20000000000 */
[----:B------:R-:W-:Y:S02]  /*1a80*/  WARPGROUP.DEPBAR.LE gsb0, 0x0 ;  /* 0x00008000000079c5 */ /* 0x000fe40000010000 */
[----:B------:R-:W-:-:S06]  /*1a90*/  WARPGROUP.ARRIVE ;  /* 0x00000000000079c5 */ /* 0x000fcc0000000000 */
[----:B------:R-:W-:Y:S01]  /*1aa0*/  HGMMA.64x64x16.F32 R56, gdesc[UR4], R56, gsb0 ;  /* 0x00e00000043879f0 */ /* 0x000fe20008000838 */
[----:B------:R-:W-:Y:S01]  /*1ab0*/  UMOV UR4, UR11 ;  /* 0x0000000b00047c82 */ /* 0x000fe20008000000 */
[----:B------:R-:W-:Y:S01]  /*1ac0*/  UMOV UR5, 0xc0000010 ;  /* 0xc000001000057882 */ /* 0x000fe20000000000 */
[----:B------:R-:W-:Y:S02]  /*1ad0*/  WARPGROUP.DEPBAR.LE gsb0, 0x0 ;  /* 0x00008000000079c5 */ /* 0x000fe40000010000 */
[----:B------:R-:W-:-:S06]  /*1ae0*/  WARPGROUP.ARRIVE ;  /* 0x00000000000079c5 */ /* 0x000fcc0000000000 */
[----:B------:R-:W-:Y:S03]  /*1af0*/  HGMMA.64x64x16.F32 R24, gdesc[UR4], R24, gsb0 ;  /* 0x00e00000041879f0 */ /* 0x000fe60008000818 */
[----:B------:R-:W-:Y:S02]  /*1b00*/  WARPGROUP.DEPBAR.LE gsb0, 0x0 ;  /* 0x00008000000079c5 */ /* 0x000fe40000010000 */
[----:B------:R-:W-:Y:S05]  /*1b10*/  @!P0 BRA `(.L_x_28) ;  /* 0x0000000000048947 */ /* 0x000fea0003800000 */
[----:B------:R-:W-:Y:S01]  /*1b20*/  BPT.TRAP 0x1 ;  /* 0x000000040000795c */ /* 0x000fe20000300000 */
.L_x_28:
[----:B------:R-:W-:-:S13]  /*1b30*/  ISETP.NE.AND P1, PT, R22, RZ, PT ;  /* 0x000000ff1600720c */ /* 0x000fda0003f25270 */
[----:B01----:R-:W-:-:S05]  /*1b40*/  @P1 LEA R5, R4, UR41, 0x3 ;  /* 0x0000002904051c11 */ /* 0x003fca000f8e18ff */
[----:B------:R-:W-:-:S05]  /*1b50*/  @P1 VIADD R6, R5, 0x60 ;  /* 0x0000006005061836 */ /* 0x000fca0000000000 */
[----:B------:R-:W-:-:S04]  /*1b60*/  @P1 PRMT R6, R23, 0x654, R6 ;  /* 0x0000065417061816 */ /* 0x000fc80000000006 */
[----:B------:R0:W-:Y:S01]  /*1b70*/  @P1 SYNCS.ARRIVE.TRANS64.RED.A1T0 RZ, [R6+URZ], RZ ;  /* 0x000000ff06ff19a7 */ /* 0x0001e2000810043f */
[----:B------:R-:W-:-:S13]  /*1b80*/  ISETP.GT.U32.AND P1, PT, R19, 0x1, PT ;  /* 0x000000011300780c */ /* 0x000fda0003f24070 */
[----:B0-----:R-:W-:Y:S05]  /*1b90*/  @P1 BRA `(.L_x_29) ;  /* 0x0000000000041947 */ /* 0x001fea0003800000 */
[----:B------:R-:W-:Y:S01]  /*1ba0*/  BPT.TRAP 0x1 ;  /* 0x000000040000795c */ /* 0x000fe20000300000 */
.L_x_29:
[----:B------:R-:W-:Y:S01]  /*1bb0*/  UIADD3 UR8, UR8, 0x1, URZ ;  /* 0x0000000108087890 */ /* 0x000fe2000fffe03f */
[C---:B------:R-:W-:Y:S01]  /*1bc0*/  ISETP.GT.AND P2, PT, R3.reuse, 0x1, PT ;  /* 0x000000010300780c */ /* 0x040fe20003f44270 */
[----:B------:R-:W-:Y:S02]  /*1bd0*/  VIADD R4, R4, 0x1 ;  /* 0x0000000104047836 */ /* 0x000fe40000000000 */
[----:B------:R-:W-:Y:S01]  /*1be0*/  UISETP.NE.AND UP0, UPT, UR8, 0xc, UPT ;  /* 0x0000000c0800788c */ /* 0x000fe2000bf05270 */
[----:B------:R-:W-:Y:S02]  /*1bf0*/  VIADD R3, R3, 0xffffffff ;  /* 0xffffffff03037836 */ /* 0x000fe40000000000 */
[C---:B------:R-:W-:Y:S01]  /*1c00*/  ISETP.NE.AND P1, PT, R4.reuse, 0xc, PT ;  /* 0x0000000c0400780c */ /* 0x040fe20003f25270 */
[----:B------:R-:W-:Y:S02]  /*1c10*/  USEL UR4, URZ, 0x1, UP0 ;  /* 0x000000013f047887 */ /* 0x000fe40008000000 */
[----:B------:R-:W-:Y:S01]  /*1c20*/  USEL UR8, UR8, URZ, UP0 ;  /* 0x0000003f08087287 */ /* 0x000fe20008000000 */
[----:B------:R-:W-:-:S03]  /*1c30*/  SEL R4, R4, RZ, P1 ;  /* 0x000000ff04047207 */ /* 0x000fc60000800000 */
[----:B------:R-:W-:Y:S01]  /*1c40*/  LOP3.LUT R7, R7, UR4, RZ, 0x3c, !PT ;  /* 0x0000000407077c12 */ /* 0x000fe2000f8e3cff */
[----:B------:R-:W-:Y:S07]  /*1c50*/  @P2 BRA `(.L_x_30) ;  /* 0xfffffffc00202947 */ /* 0x000fee000383ffff */
.L_x_23:
[----:B------:R-:W2:Y:S02]  /*1c60*/  LDC R3, c[0x0][0x28c] ;  /* 0x0000a300ff037b82 */ /* 0x000ea40000000800 */
[----:B--2---:R-:W-:-:S13]  /*1c70*/  ISETP.GE.AND P1, PT, R3, 0x1, PT ;  /* 0x000000010300780c */ /* 0x004fda0003f26270 */
[----:B------:R-:W-:Y:S05]  /*1c80*/  @!P1 BRA `(.L_x_31) ;  /* 0x0000000000389947 */ /* 0x000fea0003800000 */
[----:B------:R-:W-:Y:S05]  /*1c90*/  @!P0 BRA `(.L_x_32) ;  /* 0x0000000000048947 */ /* 0x000fea0003800000 */
[----:B------:R-:W-:Y:S01]  /*1ca0*/  BPT.TRAP 0x1 ;  /* 0x000000040000795c */ /* 0x000fe20000300000 */
.L_x_32:
[----:B------:R-:W-:-:S13]  /*1cb0*/  ISETP.NE.AND P0, PT, R22, RZ, PT ;  /* 0x000000ff1600720c */ /* 0x000fda0003f05270 */
[----:B------:R-:W-:-:S04]  /*1cc0*/  @P0 VIADD R0, R0, UR39 ;  /* 0x0000002700000c36 */ /* 0x000fc80008000000 */
[----:B01----:R-:W-:-:S05]  /*1cd0*/  @P0 IMAD.WIDE.U32 R4, R0, -0x55555555, RZ ;  /* 0xaaaaaaab00040825 */ /* 0x003fca00078e00ff */
[----:B------:R-:W-:-:S05]  /*1ce0*/  @P0 SHF.R.U32.HI R5, RZ, 0x3, R5 ;  /* 0x00000003ff050819 */ /* 0x000fca0000011605 */
[----:B------:R-:W-:-:S05]  /*1cf0*/  @P0 IMAD R0, R5, -0xc, R0 ;  /* 0xfffffff405000824 */ /* 0x000fca00078e0200 */
[----:B------:R-:W-:-:S05]  /*1d00*/  @P0 LEA R0, R0, UR41, 0x3 ;  /* 0x0000002900000c11 */ /* 0x000fca000f8e18ff */
[----:B------:R-:W-:-:S05]  /*1d10*/  @P0 VIADD R0, R0, 0x60 ;  /* 0x0000006000000836 */ /* 0x000fca0000000000 */
[----:B------:R-:W-:-:S04]  /*1d20*/  @P0 PRMT R0, R23, 0x654, R0 ;  /* 0x0000065417000816 */ /* 0x000fc80000000000 */
[----:B------:R2:W-:Y:S01]  /*1d30*/  @P0 SYNCS.ARRIVE.TRANS64.RED.A1T0 RZ, [R0+URZ], RZ ;  /* 0x000000ff00ff09a7 */ /* 0x0005e2000810043f */
[----:B------:R-:W-:-:S13]  /*1d40*/  ISETP.GT.U32.AND P0, PT, R19, 0x1, PT ;  /* 0x000000011300780c */ /* 0x000fda0003f04070 */
[----:B--2---:R-:W-:Y:S05]  /*1d50*/  @P0 BRA `(.L_x_31) ;  /* 0x0000000000040947 */ /* 0x004fea0003800000 */
[----:B------:R-:W-:Y:S01]  /*1d60*/  BPT.TRAP 0x1 ;  /* 0x000000040000795c */ /* 0x000fe20000300000 */
.L_x_31:
[----:B------:R-:W2:Y:S01]  /*1d70*/  LDC R6, c[0x0][0x288] ;  /* 0x0000a200ff067b82 */ /* 0x000ea20000000800 */
[--C-:B------:R-:W-:Y:S01]  /*1d80*/  SHF.R.U32.HI R0, RZ, 0x2, R18.reuse ;  /* 0x00000002ff007819 */ /* 0x100fe20000011612 */
[----:B------:R-:W-:Y:S01]  /*1d90*/  IMAD.SHL.U32 R9, R156, 0x40, RZ ;  /* 0x000000409c097824 */ /* 0x000fe200078e00ff */
[----:B01----:R-:W-:Y:S01]  /*1da0*/  SHF.R.U32.HI R5, RZ, 0x7, R18 ;  /* 0x00000007ff057819 */ /* 0x003fe20000011612 */
[----:B------:R-:W-:Y:S01]  /*1db0*/  UIADD3 UR39, UR40, UR39, URZ ;  /* 0x0000002728277290 */ /* 0x000fe2000fffe03f */
[----:B------:R-:W-:Y:S01]  /*1dc0*/  LOP3.LUT R3, R0, 0x7, RZ, 0xc0, !PT ;  /* 0x0000000700037812 */ /* 0x000fe200078ec0ff */
[----:B------:R-:W-:Y:S01]  /*1dd0*/  IMAD.SHL.U32 R13, R157, 0x200, RZ ;  /* 0x000002009d0d7824 */ /* 0x000fe200078e00ff */
[----:B------:R-:W-:Y:S01]  /*1de0*/  LOP3.LUT R0, R5, 0x1, RZ, 0xc0, !PT ;  /* 0x0000000105007812 */ /* 0x000fe200078ec0ff */
[----:B------:R-:W-:Y:S01]  /*1df0*/  UISETP.GT.U32.AND UP0, UPT, UR39, 0xb, UPT ;  /* 0x0000000b2700788c */ /* 0x000fe2000bf04070 */
[----:B------:R-:W-:Y:S01]  /*1e00*/  LOP3.LUT R4, R18, 0x60, RZ, 0xc0, !PT ;  /* 0x0000006012047812 */ /* 0x000fe200078ec0ff */
[----:B------:R-:W-:Y:S01]  /*1e10*/  ULDC UR7, c[0x0][0x284] ;  /* 0x0000a10000077ab9 */ /* 0x000fe20000000800 */
[----:B------:R-:W-:Y:S01]  /*1e20*/  UISETP.GE.U32.AND UP1, UPT, UR40, 0xc, UPT ;  /* 0x0000000c2800788c */ /* 0x000fe2000bf26070 */
[----:B------:R-:W-:Y:S01]  /*1e30*/  IMAD.SHL.U32 R10, R0, 0x40, RZ ;  /* 0x00000040000a7824 */ /* 0x000fe200078e00ff */
[----:B------:R-:W-:Y:S01]  /*1e40*/  SHF.R.U32.HI R8, RZ, 0x1, R4 ;  /* 0x00000001ff087819 */ /* 0x000fe20000011604 */
[----:B------:R-:W-:Y:S01]  /*1e50*/  UISETP.LT.U32.AND UP0, UPT, UR40, 0xc, UP0 ;  /* 0x0000000c2800788c */ /* 0x000fe20008701070 */
[----:B------:R-:W-:Y:S01]  /*1e60*/  LOP3.LUT R4, R18, 0x3, RZ, 0xc0, !PT ;  /* 0x0000000312047812 */ /* 0x000fe200078ec0ff */
[----:B------:R-:W-:Y:S01]  /*1e70*/  ULDC.64 UR8, c[0x0][0x5d0] ;  /* 0x0001740000087ab9 */ /* 0x000fe20000000a00 */
[--C-:B------:R-:W-:Y:S01]  /*1e80*/  IADD3 R5, RZ, -R8, -R3.reuse ;  /* 0x80000008ff057210 */ /* 0x100fe20007ffe803 */
[----:B------:R-:W-:Y:S01]  /*1e90*/  UIMAD.WIDE.U32 UR4, UR39, -0x55555555, URZ ;  /* 0xaaaaaaab270478a5 */ /* 0x000fe2000f8e003f */
[----:B------:R-:W-:Y:S01]  /*1ea0*/  LOP3.LUT R3, R10, 0x40, R3, 0xe2, !PT ;  /* 0x000000400a037812 */ /* 0x000fe200078ee203 */
[----:B------:R-:W-:Y:S01]  /*1eb0*/  IMAD.SHL.U32 R10, R18, 0x2, RZ ;  /* 0x00000002120a7824 */ /* 0x000fe200078e00ff */
[----:B------:R-:W-:Y:S01]  /*1ec0*/  SHF.R.S32.HI R159, RZ, 0x1f, R153 ;  /* 0x0000001fff9f7819 */ /* 0x000fe20000011499 */
[----:B------:R-:W-:Y:S01]  /*1ed0*/  USEL UR6, URZ, 0x1, !UP0 ;  /* 0x000000013f067887 */ /* 0x000fe2000c000000 */
[----:B------:R-:W-:Y:S01]  /*1ee0*/  IMAD R0, R0, -0x40, R5 ;  /* 0xffffffc000007824 */ /* 0x000fe200078e0205 */
[C---:B--2---:R-:W-:Y:S01]  /*1ef0*/  ISETP.GE.AND P0, PT, R9.reuse, R6, PT ;  /* 0x000000060900720c */ /* 0x044fe20003f06270 */
[----:B------:R-:W-:Y:S01]  /*1f00*/  IMAD R14, R4, -0x2, R6 ;  /* 0xfffffffe040e7824 */ /* 0x000fe200078e0206 */
[----:B------:R-:W-:Y:S01]  /*1f10*/  LOP3.LUT R10, R9, 0x6, R10, 0xf8, !PT ;  /* 0x00000006090a7812 */ /* 0x000fe200078ef80a */
[----:B------:R-:W-:Y:S01]  /*1f20*/  IMAD R4, R159, UR8, RZ ;  /* 0x000000089f047c24 */ /* 0x000fe2000f8e02ff */
[----:B------:R-:W-:Y:S01]  /*1f30*/  ISETP.GE.OR P0, PT, R13, UR7, P0 ;  /* 0x000000070d007c0c */ /* 0x000fe20008706670 */
[----:B------:R-:W-:Y:S01]  /*1f40*/  IMAD.WIDE R6, R157, 0x200, RZ ;  /* 0x000002009d067825 */ /* 0x000fe200078e02ff */
[----:B------:R-:W-:Y:S01]  /*1f50*/  SHF.R.S32.HI R11, RZ, 0x1f, R10 ;  /* 0x0000001fff0b7819 */ /* 0x000fe2000001140a */
[----:B------:R-:W-:-:S02]  /*1f60*/  USHF.R.U32.HI UR4, URZ, 0x3, UR5 ;  /* 0x000000033f047899 */ /* 0x000fc40008011605 */
[----:B------:R-:W-:Y:S01]  /*1f70*/  ULOP3.LUT UR38, UR38, UR6, URZ, 0x3c, !UPT ;  /* 0x0000000626267292 */ /* 0x000fe2000f8e3c3f */
[C---:B------:R-:W-:Y:S01]  /*1f80*/  IMAD R15, R153.reuse, UR9, R4 ;  /* 0x00000009990f7c24 */ /* 0x040fe2000f8e0204 */
[----:B------:R-:W-:Y:S01]  /*1f90*/  LOP3.LUT R171, R6, R3, R8, 0xfe, !PT ;  /* 0x0000000306ab7212 */ /* 0x000fe200078efe08 */
[----:B------:R-:W-:Y:S01]  /*1fa0*/  IMAD.WIDE.U32 R4, R153, UR8, R10 ;  /* 0x0000000899047c25 */ /* 0x000fe2000f8e000a */
[----:B------:R-:W-:Y:S01]  /*1fb0*/  UIMAD UR39, UR4, -0xc, UR39 ;  /* 0xfffffff4042778a4 */ /* 0x000fe2000f8e0227 */
[----:B------:R-:W-:Y:S01]  /*1fc0*/  IADD3 R3, -R13, UR7, R0 ;  /* 0x000000070d037c10 */ /* 0x000fe2000fffe100 */
[----:B------:R-:W-:Y:S01]  /*1fd0*/  @UP1 ULOP3.LUT UR38, UR38, 0x1, UR4, 0x78, !UPT ;  /* 0x0000000126261892 */ /* 0x000fe2000f8e7804 */
[----:B------:R-:W-:Y:S02]  /*1fe0*/  IMAD.IADD R5, R5, 0x1, R15 ;  /* 0x0000000105057824 */ /* 0x000fe400078e020f */
[----:B------:R-:W-:Y:S02]  /*1ff0*/  IMAD.IADD R14, R14, 0x1, -R9 ;  /* 0x000000010e0e7824 */ /* 0x000fe400078e0a09 */
[----:B------:R-:W-:Y:S01]  /*2000*/  IMAD.MOV.U32 R0, RZ, RZ, -0x1 ;  /* 0xffffffffff007424 */ /* 0x000fe200078e00ff */
[----:B------:R-:W-:Y:S06]  /*2010*/  @P0 BRA `(.L_x_33) ;  /* 0x000000a400840947 */ /* 0x000fec0003800000 */
[----:B------:R-:W0:Y:S01]  /*2020*/  LDC.64 R12, c[0x0][0x5c8] ;  /* 0x00017200ff0c7b82 */ /* 0x000e220000000a00 */
[----:B-----5:R-:W-:Y:S01]  /*2030*/  FSETP.NEU.AND P1, PT, R155, RZ, PT ;  /* 0x000000ff9b00720b */ /* 0x020fe20003f2d000 */
[----:B------:R-:W-:Y:S01]  /*2040*/  BSSY B0, `(.L_x_33) ;  /* 0x0000a5e000007945 */ /* 0x000fe20003800000 */
[----:B------:R-:W-:-:S04]  /*2050*/  ISETP.GT.AND P4, PT, R14, RZ, PT ;  /* 0x000000ff0e00720c */ /* 0x000fc80003f84270 */
[----:B------:R-:W-:Y:S01]  /*2060*/  ISETP.GT.AND P0, PT, R3, RZ, P4 ;  /* 0x000000ff0300720c */ /* 0x000fe20002704270 */
[-C--:B0-----:R-:W-:Y:S02]  /*2070*/  IMAD R8, R7, R12.reuse, RZ ;  /* 0x0000000c07087224 */ /* 0x081fe400078e02ff */
[----:B------:R-:W-:-:S04]  /*2080*/  IMAD.WIDE.U32 R166, R171, R12, R4 ;  /* 0x0000000caba67225 */ /* 0x000fc800078e0004 */
[----:B------:R-:W-:-:S04]  /*2090*/  IMAD R5, R171, R13, R8 ;  /* 0x0000000dab057224 */ /* 0x000fc800078e0208 */
[----:B------:R-:W-:Y:S01]  /*20a0*/  IMAD.IADD R173, R167, 0x1, R5 ;  /* 0x00000001a7ad7824 */ /* 0x000fe200078e0205 */
[----:B------:R-:W-:Y:S06]  /*20b0*/  @!P1 BRA `(.L_x_34) ;  /* 0x0000007000bc9947 */ /* 0x000fec0003800000 */
[----:B------:R-:W0:Y:S01]  /*20c0*/  LDC.64 R162, c[0x0][0x5b8] ;  /* 0x00016e00ffa27b82 */ /* 0x000e220000000a00 */
[----:B------:R-:W-:-:S07]  /*20d0*/  ULDC.64 UR4, c[0x0][0x5c0] ;  /* 0x0001700000047ab9 */ /* 0x000fce0000000a00 */
[----:B------:R-:W1:Y:S08]  /*20e0*/  LDC.64 R20, c[0x0][0x5b0] ;  /* 0x00016c00ff147b82 */ /* 0x000e700000000a00 */
[----:B------:R-:W2:Y:S01]  /*20f0*/  LDC.64 R160, c[0x0][0x5a8] ;  /* 0x00016a00ffa07b82 */ /* 0x000ea20000000a00 */
[-C--:B0-----:R-:W-:Y:S02]  /*2100*/  IMAD R4, R159, R162.reuse, RZ ;  /* 0x000000a29f047224 */ /* 0x081fe400078e02ff */
[----:B------:R-:W-:-:S04]  /*2110*/  IMAD.WIDE.U32 R168, R153, R162, R10 ;  /* 0x000000a299a87225 */ /* 0x000fc800078e000a */
[----:B------:R-:W-:Y:S02]  /*2120*/  IMAD R159, R153, R163, R4 ;  /* 0x000000a3999f7224 */ /* 0x000fe400078e0204 */
[-C--:B-1----:R-:W-:Y:S02]  /*2130*/  IMAD R6, R7, R20.reuse, RZ ;  /* 0x0000001407067224 */ /* 0x082fe400078e02ff */
[----:B------:R-:W-:Y:S02]  /*2140*/  IMAD.IADD R9, R169, 0x1, R159 ;  /* 0x00000001a9097824 */ /* 0x000fe400078e029f */
[----:B------:R-:W-:Y:S02]  /*2150*/  IMAD.MOV.U32 R8, RZ, RZ, R168 ;  /* 0x000000ffff087224 */ /* 0x000fe400078e00a8 */
[C---:B------:R-:W-:Y:S02]  /*2160*/  IMAD R163, R171.reuse, R21, R6 ;  /* 0x00000015aba37224 */ /* 0x040fe400078e0206 */
[----:B------:R-:W-:-:S04]  /*2170*/  IMAD.WIDE.U32 R4, R171, R20, R8 ;  /* 0x00000014ab047225 */ /* 0x000fc800078e0008 */
[----:B------:R-:W-:Y:S01]  /*2180*/  IMAD.IADD R5, R5, 0x1, R163 ;  /* 0x0000000105057824 */ /* 0x000fe200078e02a3 */
[----:B--2---:R-:W-:-:S04]  /*2190*/  LEA R6, P1, R4, R160, 0x1 ;  /* 0x000000a004067211 */ /* 0x004fc800078208ff */
[----:B------:R-:W-:-:S05]  /*21a0*/  LEA.HI.X R7, R4, R161, R5, 0x1, P1 ;  /* 0x000000a104077211 */ /* 0x000fca00008f0c05 */
[----:B------:R-:W2:Y:S01]  /*21b0*/  @P0 LDG.E.LTC128B.U16 R15, desc[UR36][R6.64] ;  /* 0x00000024060f0981 */ /* 0x000ea2000c1e1520 */
[----:B------:R-:W-:Y:S01]  /*21c0*/  IMAD.WIDE.U32 R156, R171, R20, R10 ;  /* 0x00000014ab9c7225 */ /* 0x000fe200078e000a */
[----:B------:R-:W-:Y:S01]  /*21d0*/  ISETP.GT.AND P6, PT, R14, 0x1, PT ;  /* 0x000000010e00780c */ /* 0x000fe20003fc4270 */
[----:B------:R-:W-:Y:S01]  /*21e0*/  BSSY B1, `(.L_x_35) ;  /* 0x0000015000017945 */ /* 0x000fe20003800000 */
[----:B------:R-:W-:Y:S01]  /*21f0*/  LOP3.LUT R152, R152, 0xfffffffd, RZ, 0xc0, !PT ;  /* 0xfffffffd98987812 */ /* 0x000fe200078ec0ff */
[----:B------:R-:W-:Y:S02]  /*2200*/  IMAD.IADD R157, R163, 0x1, R157 ;  /* 0x00000001a39d7824 */ /* 0x000fe400078e029d */
[----:B------:R-:W-:-:S03]  /*2210*/  IMAD.WIDE.U32 R164, R153, R162, R156 ;  /* 0x000000a299a47225 */ /* 0x000fc600078e009c */
[----:B------:R-:W-:-:S05]  /*2220*/  LEA R156, P2, R164, R160, 0x1 ;  /* 0x000000a0a49c7211 */ /* 0x000fca00078408ff */
[----:B------:R-:W-:Y:S01]  /*2230*/  @P6 LOP3.LUT R152, R152, 0x2, RZ, 0xfc, !PT ;  /* 0x0000000298986812 */ /* 0x000fe200078efcff */
[----:B--2---:R-:W-:-:S05]  /*2240*/  HADD2.F32 R4, -RZ, R15.H0_H0 ;  /* 0x2000000fff047230 */ /* 0x004fca0000004100 */
[----:B------:R-:W-:Y:S01]  /*2250*/  FMUL R5, R4, R155 ;  /* 0x0000009b04057220 */ /* 0x000fe20000400000 */
[----:B------:R-:W-:-:S03]  /*2260*/  LEA R4, P1, R166, UR4, 0x1 ;  /* 0x00000004a6047c11 */ /* 0x000fc6000f8208ff */
[----:B------:R-:W-:Y:S01]  /*2270*/  FFMA R120, R120, R154, R5 ;  /* 0x0000009a78787223 */ /* 0x000fe20000000005 */
[----:B------:R-:W-:Y:S02]  /*2280*/  LEA.HI.X R5, R166, UR5, R173, 0x1, P1 ;  /* 0x00000005a6057c11 */ /* 0x000fe400088f0cad */
[----:B------:R-:W-:Y:S02]  /*2290*/  ISETP.GT.AND P1, PT, R3, RZ, P6 ;  /* 0x000000ff0300720c */ /* 0x000fe40003724270 */
[----:B------:R-:W-:Y:S01]  /*22a0*/  F2FP.F16.F32.PACK_AB R157, RZ, R120 ;  /* 0x00000078ff9d723e */ /* 0x000fe200000000ff */
[----:B------:R-:W-:-:S03]  /*22b0*/  IMAD.IADD R120, R159, 0x1, R165 ;  /* 0x000000019f787824 */ /* 0x000fc600078e02a5 */
[----:B------:R-:W-:Y:S02]  /*22c0*/  PRMT R165, R157, 0x7610, R165 ;  /* 0x000076109da57816 */ /* 0x000fe400000000a5 */
[----:B------:R-:W-:Y:S01]  /*22d0*/  LEA.HI.X R157, R164, R161, R120, 0x1, P2 ;  /* 0x000000a1a49d7211 */ /* 0x000fe200010f0c78 */
[C---:B------:R-:W-:Y:S02]  /*22e0*/  IMAD.SHL.U32 R164, R20.reuse, 0x8, RZ ;  /* 0x0000000814a47824 */ /* 0x040fe400078e00ff */
[----:B------:R0:W-:Y:S02]  /*22f0*/  @P0 STG.E.U16 desc[UR36][R4.64], R165 ;  /* 0x000000a504000986 */ /* 0x0001e4000c101524 */
[----:B0-----:R-:W-:Y:S01]  /*2300*/  SHF.L.U64.HI R165, R20, 0x3, R21 ;  /* 0x0000000314a57819 */ /* 0x001fe20000010215 */
[----:B------:R-:W-:Y:S06]  /*2310*/  @!P1 BRA `(.L_x_36) ;  /* 0x0000000000049947 */ /* 0x000fec0003800000 */
[----:B------:R0:W5:Y:S02]  /*2320*/  LDG.E.LTC128B.U16 R15, desc[UR36][R156.64+0x2] ;  /* 0x000002249c0f7981 */ /* 0x000164000c1e1520 */
.L_x_36:
[----:B------:R-:W-:Y:S05]  /*2330*/  BSYNC B1 ;  /* 0x0000000000017941 */ /* 0x000fea0003800000 */
.L_x_35:
[----:B-----5:R-:W-:Y:S01]  /*2340*/  HADD2.F32 R8, -RZ, R15.H0_H0 ;  /* 0x2000000fff087230 */ /* 0x020fe20000004100 */
[----:B------:R-:W-:Y:S01]  /*2350*/  ISETP.GT.AND P0, PT, R3, 0x8, P4 ;  /* 0x000000080300780c */ /* 0x000fe20002704270 */
[----:B------:R-:W-:-:S04]  /*2360*/  IMAD.WIDE.U32 R164, R171, R20, R164 ;  /* 0x00000014aba47225 */ /* 0x000fc800078e00a4 */
[----:B------:R-:W-:Y:S01]  /*2370*/  FMUL R8, R8, R155 ;  /* 0x0000009b08087220 */ /* 0x000fe20000400000 */
[----:B------:R-:W-:Y:S01]  /*2380*/  IMAD.IADD R163, R163, 0x1, R165 ;  /* 0x00000001a3a37824 */ /* 0x000fe200078e02a5 */
[----:B------:R-:W-:Y:S02]  /*2390*/  IADD3 R168, P2, R168, R164, RZ ;  /* 0x000000a4a8a87210 */ /* 0x000fe40007f5e0ff */
[----:B------:R-:W-:-:S03]  /*23a0*/  FFMA R121, R121, R154, R8 ;  /* 0x0000009a79797223 */ /* 0x000fc60000000008 */
[----:B------:R-:W-:Y:S01]  /*23b0*/  IMAD.X R9, R163, 0x1, R9, P2 ;  /* 0x00000001a3097824 */ /* 0x000fe200010e0609 */
[C---:B------:R-:W-:Y:S02]  /*23c0*/  LEA R8, P2, R168.reuse, R160, 0x1 ;  /* 0x000000a0a8087211 */ /* 0x040fe400078408ff */
[----:B------:R-:W-:Y:S02]  /*23d0*/  F2FP.F16.F32.PACK_AB R121, RZ, R121 ;  /* 0x00000079ff79723e */ /* 0x000fe400000000ff */
[----:B------:R-:W-:Y:S02]  /*23e0*/  LEA.HI.X R9, R168, R161, R9, 0x1, P2 ;  /* 0x000000a1a8097211 */ /* 0x000fe400010f0c09 */
[----:B------:R-:W-:Y:S02]  /*23f0*/  PRMT R165, R121, 0x7610, R165 ;  /* 0x0000761079a57816 */ /* 0x000fe400000000a5 */
[----:B------:R-:W-:-:S03]  /*2400*/  PRMT R121, R15, 0x7610, R121 ;  /* 0x000076100f797816 */ /* 0x000fc60000000079 */
[----:B------:R1:W-:Y:S04]  /*2410*/  @P1 STG.E.U16 desc[UR36][R4.64+0x2], R165 ;  /* 0x000002a504001986 */ /* 0x0003e8000c101524 */
[----:B------:R-:W2:Y:S01]  /*2420*/  @P0 LDG.E.LTC128B.U16 R121, desc[UR36][R8.64] ;  /* 0x0000002408790981 */ /* 0x000ea2000c1e1520 */
[----:B------:R-:W-:Y:S01]  /*2430*/  IADD3 R10, P1, R10, R164, RZ ;  /* 0x000000a40a0a7210 */ /* 0x000fe20007f3e0ff */
[----:B------:R-:W-:Y:S01]  /*2440*/  BSSY B1, `(.L_x_37) ;  /* 0x0000011000017945 */ /* 0x000fe20003800000 */
[----:B------:R-:W-:-:S03]  /*2450*/  ISETP.GT.AND P2, PT, R3, 0x8, P6 ;  /* 0x000000080300780c */ /* 0x000fc60003744270 */
[----:B------:R-:W-:Y:S02]  /*2460*/  IMAD.X R11, R11, 0x1, R163, P1 ;  /* 0x000000010b0b7824 */ /* 0x000fe400008e06a3 */
[----:B------:R-:W-:Y:S01]  /*2470*/  IMAD.WIDE.U32 R162, R153, R162, R10 ;  /* 0x000000a299a27225 */ /* 0x000fe200078e000a */
[C---:B------:R-:W-:Y:S02]  /*2480*/  SHF.L.U64.HI R11, R12.reuse, 0x4, R13 ;  /* 0x000000040c0b7819 */ /* 0x040fe4000001020d */
[----:B------:R-:W-:Y:S02]  /*2490*/  LEA R10, P1, R12, R4, 0x4 ;  /* 0x000000040c0a7211 */ /* 0x000fe400078220ff */
[----:B------:R-:W-:-:S03]  /*24a0*/  LEA R160, P3, R162, R160, 0x1 ;  /* 0x000000a0a2a07211 */ /* 0x000fc600078608ff */
[----:B------:R-:W-:Y:S02]  /*24b0*/  IMAD.X R11, R11, 0x1, R5, P1 ;  /* 0x000000010b0b7824 */ /* 0x000fe400008e0605 */
[----:B--2---:R-:W-:-:S05]  /*24c0*/  HADD2.F32 R120, -RZ, R121.H0_H0 ;  /* 0x20000079ff787230 */ /* 0x004fca0000004100 */
[----:B------:R-:W-:Y:S01]  /*24d0*/  FMUL R15, R120, R155 ;  /* 0x0000009b780f7220 */ /* 0x000fe20000400000 */
[----:B------:R-:W-:-:S03]  /*24e0*/  IMAD.IADD R120, R159, 0x1, R163 ;  /* 0x000000019f787824 */ /* 0x000fc600078e02a3 */
[----:B------:R-:W-:Y:S02]  /*24f0*/  FFMA R15, R122, R154, R15 ;  /* 0x0000009a7a0f7223 */ /* 0x000fe4000000000f */
[----:B------:R-:W-:-:S03]  /*2500*/  LEA.HI.X R161, R162, R161, R120, 0x1, P3 ;  /* 0x000000a1a2a17211 */ /* 0x000fc600018f0c78 */
[----:B------:R-:W-:-:S05]  /*2510*/  F2FP.F16.F32.PACK_AB R15, RZ, R15 ;  /* 0x0000000fff0f723e */ /* 0x000fca00000000ff */
[----:B------:R1:W-:Y:S01]  /*2520*/  @P0 STG.E.U16 desc[UR36][R10.64], R15 ;  /* 0x0000000f0a000986 */ /* 0x0003e2000c101524 */
[----:B------:R-:W-:Y:S05]  /*2530*/  @!P2 BRA `(.L_x_38) ;  /* 0x000000000004a947 */ /* 0x000fea0003800000 */
[----:B------:R2:W5:Y:S02]  /*2540*/  LDG.E.LTC128B.U16 R121, desc[UR36][R160.64+0x2] ;  /* 0x00000224a0797981 */ /* 0x000564000c1e1520 */
.L_x_38:
[----:B------:R-:W-:Y:S05]  /*2550*/  BSYNC B1 ;  /* 0x0000000000017941 */ /* 0x000fea0003800000 */
.L_x_37:
[----:B-----5:R-:W-:Y:S01]  /*2560*/  HADD2.F32 R120, -RZ, R121.H0_H0 ;  /* 0x20000079ff787230 */ /* 0x020fe20000004100 */
[----:B------:R-:W-:Y:S01]  /*2570*/  ISETP.GT.AND P3, PT, R14, 0x8, PT ;  /* 0x000000080e00780c */ /* 0x000fe20003f64270 */
[----:B------:R-:W-:Y:S01]  /*2580*/  BSSY B1, `(.L_x_39) ;  /* 0x000000a000017945 */ /* 0x000fe20003800000 */
[----:B------:R-:W-:Y:S02]  /*2590*/  LOP3.LUT R152, R152, 0xfffffffb, RZ, 0xc0, !PT ;  /* 0xfffffffb98987812 */ /* 0x000fe400078ec0ff */
[----:B------:R-:W-:Y:S01]  /*25a0*/  FMUL R120, R120, R155 ;  /* 0x0000009b78787220 */ /* 0x000fe20000400000 */
[----:B------:R-:W-:-:S03]  /*25b0*/  ISETP.GT.AND P1, PT, R3, RZ, P3 ;  /* 0x000000ff0300720c */ /* 0x000fc60001f24270 */
[----:B------:R-:W-:-:S05]  /*25c0*/  FFMA R120, R123, R154, R120 ;  /* 0x0000009a7b787223 */ /* 0x000fca0000000078 */
[----:B------:R-:W-:Y:S02]  /*25d0*/  F2FP.F16.F32.PACK_AB R120, RZ, R120 ;  /* 0x00000078ff78723e */ /* 0x000fe400000000ff */
[----:B------:R-:W-:-:S03]  /*25e0*/  @P3 LOP3.LUT R152, R152, 0x4, RZ, 0xfc, !PT ;  /* 0x0000000498983812 */ /* 0x000fc600078efcff */
[----:B------:R3:W-:Y:S01]  /*25f0*/  @P2 STG.E.U16 desc[UR36][R10.64+0x2], R120 ;  /* 0x000002780a002986 */ /* 0x0007e2000c101524 */
[----:B------:R-:W-:Y:S05]  /*2600*/  @!P1 BRA `(.L_x_40) ;  /* 0x0000000000049947 */ /* 0x000fea0003800000 */
[----:B------:R4:W5:Y:S02]  /*2610*/  LDG.E.LTC128B.U16 R121, desc[UR36][R156.64+0x10] ;  /* 0x000010249c797981 */ /* 0x000964000c1e1520 */
.L_x_40:
[----:B------:R-:W-:Y:S05]  /*2620*/  BSYNC B1 ;  /* 0x0000000000017941 */ /* 0x000fea0003800000 */
.L_x_39:
[----:B---3-5:R-:W-:Y:S01]  /*2630*/  HADD2.F32 R120, -RZ, R121.H0_H0 ;  /* 0x20000079ff787230 */ /* 0x028fe20000004100 */
[----:B------:R-:W-:Y:S01]  /*2640*/  ISETP.GT.AND P2, PT, R14, 0x9, PT ;  /* 0x000000090e00780c */ /* 0x000fe20003f44270 */
[----:B------:R-:W-:Y:S01]  /*2650*/  BSSY B1, `(.L_x_41) ;  /* 0x000000a000017945 */ /* 0x000fe20003800000 */
[----:B------:R-:W-:Y:S02]  /*2660*/  LOP3.LUT R152, R152, 0xfffffff7, RZ, 0xc0, !PT ;  /* 0xfffffff798987812 */ /* 0x000fe400078ec0ff */
[----:B-1----:R-:W-:Y:S01]  /*2670*/  FMUL R15, R120, R155 ;  /* 0x0000009b780f7220 */ /* 0x002fe20000400000 */
[----:B------:R-:W-:-:S03]  /*2680*/  ISETP.GT.AND P0, PT, R3, RZ, P2 ;  /* 0x000000ff0300720c */ /* 0x000fc60001704270 */
[----:B------:R-:W-:-:S05]  /*2690*/  FFMA R15, R124, R154, R15 ;  /* 0x0000009a7c0f7223 */ /* 0x000fca000000000f */
[----:B------:R-:W-:Y:S02]  /*26a0*/  F2FP.F16.F32.PACK_AB R15, RZ, R15 ;  /* 0x0000000fff0f723e */ /* 0x000fe400000000ff */
[----:B------:R-:W-:-:S03]  /*26b0*/  @P2 LOP3.LUT R152, R152, 0x8, RZ, 0xfc, !PT ;  /* 0x0000000898982812 */ /* 0x000fc600078efcff */
[----:B------:R1:W-:Y:S01]  /*26c0*/  @P1 STG.E.U16 desc[UR36][R4.64+0x10], R15 ;  /* 0x0000100f04001986 */ /* 0x0003e2000c101524 */
[----:B------:R-:W-:Y:S05]  /*26d0*/  @!P0 BRA `(.L_x_42) ;  /* 0x0000000000048947 */ /* 0x000fea0003800000 */
[----:B------:R3:W5:Y:S02]  /*26e0*/  LDG.E.LTC128B.U16 R121, desc[UR36][R156.64+0x12] ;  /* 0x000012249c797981 */ /* 0x000764000c1e1520 */
.L_x_42:
[----:B------:R-:W-:Y:S05]  /*26f0*/  BSYNC B1 ;  /* 0x0000000000017941 */ /* 0x000fea0003800000 */
.L_x_41:
[----:B-----5:R-:W-:Y:S01]  /*2700*/  HADD2.F32 R120, -RZ, R121.H0_H0 ;  /* 0x20000079ff787230 */ /* 0x020fe20000004100 */
[----:B------:R-:W-:Y:S01]  /*2710*/  ISETP.GT.AND P1, PT, R3, 0x8, P3 ;  /* 0x000000080300780c */ /* 0x000fe20001f24270 */
[----:B------:R-:W-:Y:S03]  /*2720*/  BSSY B1, `(.L_x_43) ;  /* 0x0000007000017945 */ /* 0x000fe60003800000 */
[----:B------:R-:W-:-:S04]  /*2730*/  FMUL R120, R120, R155 ;  /* 0x0000009b78787220 */ /* 0x000fc80000400000 */
[----:B------:R-:W-:-:S05]  /*2740*/  FFMA R120, R125, R154, R120 ;  /* 0x0000009a7d787223 */ /* 0x000fca0000000078 */
[----:B------:R-:W-:-:S05]  /*2750*/  F2FP.F16.F32.PACK_AB R120, RZ, R120 ;  /* 0x00000078ff78723e */ /* 0x000fca00000000ff */
[----:B------:R0:W-:Y:S01]  /*2760*/  @P0 STG.E.U16 desc[UR36][R4.64+0x12], R120 ;  /* 0x0000127804000986 */ /* 0x0001e2000c101524 */
[----:B------:R-:W-:Y:S05]  /*2770*/  @!P1 BRA `(.L_x_44) ;  /* 0x0000000000049947 */ /* 0x000fea0003800000 */
[----:B------:R0:W5:Y:S02]  /*2780*/  LDG.E.LTC128B.U16 R121, desc[UR36][R160.64+0x10] ;  /* 0x00001024a0797981 */ /* 0x000164000c1e1520 */
.L_x_44:
[----:B------:R-:W-:Y:S05]  /*2790*/  BSYNC B1 ;  /* 0x0000000000017941 */ /* 0x000fea0003800000 */
.L_x_43:
[----:B0----5:R-:W-:Y:S01]  /*27a0*/  HADD2.F32 R120, -RZ, R121.H0_H0 ;  /* 0x20000079ff787230 */ /* 0x021fe20000004100 */
[----:B------:R-:W-:Y:S01]  /*27b0*/  ISETP.GT.AND P0, PT, R3, 0x8, P2 ;  /* 0x000000080300780c */ /* 0x000fe20001704270 */
[----:B------:R-:W-:Y:S03]  /*27c0*/  BSSY B1, `(.L_x_45) ;  /* 0x0000007000017945 */ /* 0x000fe60003800000 */
[----:B-1----:R-:W-:-:S04]  /*27d0*/  FMUL R15, R120, R155 ;  /* 0x0000009b780f7220 */ /* 0x002fc80000400000 */
[----:B------:R-:W-:-:S05]  /*27e0*/  FFMA R15, R126, R154, R15 ;  /* 0x0000009a7e0f7223 */ /* 0x000fca000000000f */
[----:B------:R-:W-:-:S05]  /*27f0*/  F2FP.F16.F32.PACK_AB R15, RZ, R15 ;  /* 0x0000000fff0f723e */ /* 0x000fca00000000ff */
[----:B------:R0:W-:Y:S01]  /*2800*/  @P1 STG.E.U16 desc[UR36][R10.64+0x10], R15 ;  /* 0x0000100f0a001986 */ /* 0x0001e2000c101524 */
[----:B------:R-:W-:Y:S05]  /*2810*/  @!P0 BRA `(.L_x_46) ;  /* 0x0000000000048947 */ /* 0x000fea0003800000 */
[----:B------:R1:W5:Y:S02]  /*2820*/  LDG.E.LTC128B.U16 R121, desc[UR36][R160.64+0x12] ;  /* 0x00001224a0797981 */ /* 0x000364000c1e1520 */
.L_x_46:
[----:B------:R-:W-:Y:S05]  /*2830*/  BSYNC B1 ;  /* 0x0000000000017941 */ /* 0x000fea0003800000 */
.L_x_45:
[----:B-----5:R-:W-:Y:S01]  /*2840*/  HADD2.F32 R120, -RZ, R121.H0_H0 ;  /* 0x20000079ff787230 */ /* 0x020fe20000004100 */
[----:B------:R-:W-:Y:S01]  /*2850*/  ISETP.GT.AND P2, PT, R14, 0x10, PT ;  /* 0x000000100e00780c */ /* 0x000fe20003f44270 */
[----:B------:R-:W-:Y:S01]  /*2860*/  BSSY B1, `(.L_x_47) ;  /* 0x000000b000017945 */ /* 0x000fe20003800000 */
[----:B------:R-:W-:Y:S02]  /*2870*/  LOP3.LUT R152, R152, 0xffffffef, RZ, 0xc0, !PT ;  /* 0xffffffef98987812 */ /* 0x000fe400078ec0ff */
[----:B------:R-:W-:Y:S01]  /*2880*/  FMUL R120, R120, R155 ;  /* 0x0000009b78787220 */ /* 0x000fe20000400000 */
[----:B0-----:R-:W-:-:S03]  /*2890*/  PRMT R15, R121, 0x7610, R15 ;  /* 0x00007610790f7816 */ /* 0x001fc6000000000f */
[----:B------:R-:W-:-:S05]  /*28a0*/  FFMA R120, R127, R154, R120 ;  /* 0x0000009a7f787223 */ /* 0x000fca0000000078 */
[----:B------:R-:W-:Y:S02]  /*28b0*/  F2FP.F16.F32.PACK_AB R120, RZ, R120 ;  /* 0x00000078ff78723e */ /* 0x000fe400000000ff */
[----:B------:R-:W-:-:S03]  /*28c0*/  @P2 LOP3.LUT R152, R152, 0x10, RZ, 0xfc, !PT ;  /* 0x0000001098982812 */ /* 0x000fc600078efcff */
[----:B------:R0:W-:Y:S01]  /*28d0*/  @P0 STG.E.U16 desc[UR36][R10.64+0x12], R120 ;  /* 0x000012780a000986 */ /* 0x0001e2000c101524 */
[----:B------:R-:W-:-:S13]  /*28e0*/  ISETP.GT.AND P0, PT, R3, RZ, P2 ;  /* 0x000000ff0300720c */ /* 0x000fda0001704270 */
[----:B0-----:R-:W-:Y:S05]  /*28f0*/  @!P0 BRA `(.L_x_48) ;  /* 0x0000000000048947 */ /* 0x001fea0003800000 */
[----:B------:R0:W5:Y:S02]  /*2900*/  LDG.E.LTC128B.U16 R15, desc[UR36][R156.64+0x20] ;  /* 0x000020249c0f7981 */ /* 0x000164000c1e1520 */
.L_x_48:
[----:B------:R-:W-:Y:S05]  /*2910*/  BSYNC B1 ;  /* 0x0000000000017941 */ /* 0x000fea0003800000 */
.L_x_47:
[----:B-----5:R-:W-:Y:S01]  /*2920*/  HADD2.F32 R120, -RZ, R15.H0_H0 ;  /* 0x2000000fff787230 */ /* 0x020fe20000004100 */
[C---:B------:R-:W-:Y:S01]  /*2930*/  SHF.L.U64.HI R125, R12.reuse, 0x8, R13 ;  /* 0x000000080c7d7819 */ /* 0x040fe2000001020d */
[----:B------:R-:W-:Y:S01]  /*2940*/  IMAD.SHL.U32 R123, R12, 0x100, RZ ;  /* 0x000001000c7b7824 */ /* 0x000fe200078e00ff */
[----:B------:R-:W-:Y:S01]  /*2950*/  ISETP.GT.AND P1, PT, R14, 0x11, PT ;  /* 0x000000110e00780c */ /* 0x000fe20003f24270 */
[----:B------:R-:W-:Y:S01]  /*2960*/  BSSY B1, `(.L_x_49) ;  /* 0x0000010000017945 */ /* 0x000fe20003800000 */
[----:B------:R-:W-:Y:S01]  /*2970*/  FMUL R121, R120, R155 ;  /* 0x0000009b78797220 */ /* 0x000fe20000400000 */
[----:B------:R-:W-:-:S03]  /*2980*/  LOP3.LUT R152, R152, 0xffffffdf, RZ, 0xc0, !PT ;  /* 0xffffffdf98987812 */ /* 0x000fc600078ec0ff */
[----:B------:R-:W-:-:S05]  /*2990*/  FFMA R121, R128, R154, R121 ;  /* 0x0000009a80797223 */ /* 0x000fca0000000079 */
[----:B------:R-:W-:Y:S02]  /*29a0*/  F2FP.F16.F32.PACK_AB R121, RZ, R121 ;  /* 0x00000079ff79723e */ /* 0x000fe400000000ff */
[----:B------:R-:W-:Y:S02]  /*29b0*/  @P1 LOP3.LUT R152, R152, 0x20, RZ, 0xfc, !PT ;  /* 0x0000002098981812 */ /* 0x000fe400078efcff */
[----:B------:R-:W-:Y:S02]  /*29c0*/  PRMT R120, R121, 0x7610, R120 ;  /* 0x0000761079787816 */ /* 0x000fe40000000078 */
[----:B------:R-:W-:-:S03]  /*29d0*/  LOP3.LUT R121, R123, 0x2, RZ, 0xfc, !PT ;  /* 0x000000027b797812 */ /* 0x000fc600078efcff */
[----:B------:R0:W-:Y:S01]  /*29e0*/  @P0 STG.E.U16 desc[UR36][R4.64+0x20], R120 ;  /* 0x0000207804000986 */ /* 0x0001e2000c101524 */
[----:B------:R-:W-:-:S05]  /*29f0*/  IADD3 R162, P0, R121, R4, RZ ;  /* 0x0000000479a27210 */ /* 0x000fca0007f1e0ff */
[----:B------:R-:W-:Y:S01]  /*2a00*/  IMAD.X R163, R125, 0x1, R5, P0 ;  /* 0x000000017da37824 */ /* 0x000fe200000e0605 */
[----:B------:R-:W-:-:S05]  /*2a10*/  IADD3 R12, P0, R123, R4, RZ ;  /* 0x000000047b0c7210 */ /* 0x000fca0007f1e0ff */
[----:B------:R-:W-:Y:S01]  /*2a20*/  IMAD.X R13, R125, 0x1, R5, P0 ;  /* 0x000000017d0d7824 */ /* 0x000fe200000e0605 */
[----:B------:R-:W-:-:S13]  /*2a30*/  ISETP.GT.AND P0, PT, R3, RZ, P1 ;  /* 0x000000ff0300720c */ /* 0x000fda0000f04270 */
[----:B0-----:R-:W-:Y:S05]  /*2a40*/  @!P0 BRA `(.L_x_50) ;  /* 0x0000000000048947 */ /* 0x001fea0003800000 */
[----:B------:R0:W5:Y:S02]  /*2a50*/  LDG.E.LTC128B.U16 R15, desc[UR36][R156.64+0x22] ;  /* 0x000022249c0f7981 */ /* 0x000164000c1e1520 */
.L_x_50:
[----:B------:R-:W-:Y:S05]  /*2a60*/  BSYNC B1 ;  /* 0x0000000000017941 */ /* 0x000fea0003800000 */
.L_x_49:
[----:B-----5:R-:W-:Y:S01]  /*2a70*/  HADD2.F32 R120, -RZ, R15.H0_H0 ;  /* 0x2000000fff787230 */ /* 0x020fe20000004100 */
[----:B------:R-:W-:Y:S04]  /*2a80*/  BSSY B1, `(.L_x_51) ;  /* 0x0000008000017945 */ /* 0x000fe80003800000 */
[----:B------:R-:W-:-:S04]  /*2a90*/  FMUL R120, R120, R155 ;  /* 0x0000009b78787220 */ /* 0x000fc80000400000 */
[----:B------:R-:W-:-:S05]  /*2aa0*/  FFMA R120, R129, R154, R120 ;  /* 0x0000009a81787223 */ /* 0x000fca0000000078 */
[----:B------:R-:W-:-:S05]  /*2ab0*/  F2FP.F16.F32.PACK_AB R120, RZ, R120 ;  /* 0x00000078ff78723e */ /* 0x000fca00000000ff */
[----:B------:R0:W-:Y:S01]  /*2ac0*/  @P0 STG.E.U16 desc[UR36][R4.64+0x22], R120 ;  /* 0x0000227804000986 */ /* 0x0001e2000c101524 */
[----:B------:R-:W-:-:S13]  /*2ad0*/  ISETP.GT.AND P0, PT, R3, 0x8, P2 ;  /* 0x000000080300780c */ /* 0x000fda0001704270 */
[----:B0-----:R-:W-:Y:S05]  /*2ae0*/  @!P0 BRA `(.L_x_52) ;  /* 0x0000000000048947 */ /* 0x001fea0003800000 */
[----:B------:R0:W5:Y:S02]  /*2af0*/  LDG.E.LTC128B.U16 R15, desc[UR36][R160.64+0x20] ;  /* 0x00002024a00f7981 */ /* 0x000164000c1e1520 */
.L_x_52:
[----:B------:R-:W-:Y:S05]  /*2b00*/  BSYNC B1 ;  /* 0x0000000000017941 */ /* 0x000fea0003800000 */
.L_x_51:
        /* <DEDUP_REMOVED lines=9> */
.L_x_54:
[----:B------:R-:W-:Y:S05]  /*2ba0*/  BSYNC B1 ;  /* 0x0000000000017941 */ /* 0x000fea0003800000 */
.L_x_53:
[----:B-----5:R-:W-:Y:S01]  /*2bb0*/  HADD2.F32 R120, -RZ, R15.H0_H0 ;  /* 0x2000000fff787230 */ /* 0x020fe20000004100 */
[----:B------:R-:W-:Y:S01]  /*2bc0*/  ISETP.GT.AND P2, PT, R14, 0x18, PT ;  /* 0x000000180e00780c */ /* 0x000fe20003f44270 */
[----:B------:R-:W-:Y:S01]  /*2bd0*/  BSSY B1, `(.L_x_55) ;  /* 0x000000a000017945 */ /* 0x000fe20003800000 */
[----:B------:R-:W-:Y:S02]  /*2be0*/  LOP3.LUT R152, R152, 0xffffffbf, RZ, 0xc0, !PT ;  /* 0xffffffbf98987812 */ /* 0x000fe400078ec0ff */
[----:B------:R-:W-:-:S04]  /*2bf0*/  FMUL R120, R120, R155 ;  /* 0x0000009b78787220 */ /* 0x000fc80000400000 */
[----:B------:R-:W-:-:S05]  /*2c00*/  FFMA R120, R131, R154, R120 ;  /* 0x0000009a83787223 */ /* 0x000fca0000000078 */
[----:B------:R-:W-:Y:S02]  /*2c10*/  F2FP.F16.F32.PACK_AB R120, RZ, R120 ;  /* 0x00000078ff78723e */ /* 0x000fe400000000ff */
[----:B------:R-:W-:-:S03]  /*2c20*/  @P2 LOP3.LUT R152, R152, 0x40, RZ, 0xfc, !PT ;  /* 0x0000004098982812 */ /* 0x000fc600078efcff */
[----:B------:R0:W-:Y:S01]  /*2c30*/  @P0 STG.E.U16 desc[UR36][R10.64+0x22], R120 ;  /* 0x000022780a000986 */ /* 0x0001e2000c101524 */
[----:B------:R-:W-:-:S13]  /*2c40*/  ISETP.GT.AND P0, PT, R3, RZ, P2 ;  /* 0x000000ff0300720c */ /* 0x000fda0001704270 */
[----:B0-----:R-:W-:Y:S05]  /*2c50*/  @!P0 BRA `(.L_x_56) ;  /* 0x0000000000048947 */ /* 0x001fea0003800000 */
[----:B------:R0:W5:Y:S02]  /*2c60*/  LDG.E.LTC128B.U16 R15, desc[UR36][R156.64+0x30] ;  /* 0x000030249c0f7981 */ /* 0x000164000c1e1520 */
.L_x_56:
[----:B------:R-:W-:Y:S05]  /*2c70*/  BSYNC B1 ;  /* 0x0000000000017941 */ /* 0x000fea0003800000 */
.L_x_55:
        /* <DEDUP_REMOVED lines=12> */
.L_x_58:
[----:B------:R-:W-:Y:S05]  /*2d40*/  BSYNC B1 ;  /* 0x0000000000017941 */ /* 0x000fea0003800000 */
.L_x_57:
        /* <DEDUP_REMOVED lines=9> */
.L_x_60:
[----:B------:R-:W-:Y:S05]  /*2de0*/  BSYNC B1 ;  /* 0x0000000000017941 */ /* 0x000fea0003800000 */
.L_x_59:
        /* <DEDUP_REMOVED lines=9> */
.L_x_62:
[----:B------:R-:W-:Y:S05]  /*2e80*/  BSYNC B1 ;  /* 0x0000000000017941 */ /* 0x000fea0003800000 */
.L_x_61:
        /* <DEDUP_REMOVED lines=12> */
.L_x_64:
[----:B------:R-:W-:Y:S05]  /*2f50*/  BSYNC B1 ;  /* 0x0000000000017941 */ /* 0x000fea0003800000 */
.L_x_63:
        /* <DEDUP_REMOVED lines=12> */
.L_x_66:
[----:B------:R-:W-:Y:S05]  /*3020*/  BSYNC B1 ;  /* 0x0000000000017941 */ /* 0x000fea0003800000 */
.L_x_65:
        /* <DEDUP_REMOVED lines=9> */
.L_x_68:
[----:B------:R-:W-:Y:S05]  /*30c0*/  BSYNC B1 ;  /* 0x0000000000017941 */ /* 0x000fea0003800000 */
.L_x_67:
        /* <DEDUP_REMOVED lines=9> */
.L_x_70:
[----:B------:R-:W-:Y:S05]  /*3160*/  BSYNC B1 ;  /* 0x0000000000017941 */ /* 0x000fea0003800000 */
.L_x_69:
        /* <DEDUP_REMOVED lines=12> */
.L_x_72:
[----:B------:R-:W-:Y:S05]  /*3230*/  BSYNC B1 ;  /* 0x0000000000017941 */ /* 0x000fea0003800000 */
.L_x_71:
        /* <DEDUP_REMOVED lines=12> */
.L_x_74:
[----:B------:R-:W-:Y:S05]  /*3300*/  BSYNC B1 ;  /* 0x0000000000017941 */ /* 0x000fea0003800000 */
.L_x_73:
        /* <DEDUP_REMOVED lines=9> */
.L_x_76:
[----:B------:R-:W-:Y:S05]  /*33a0*/  BSYNC B1 ;  /* 0x0000000000017941 */ /* 0x000fea0003800000 */
.L_x_75:
        /* <DEDUP_REMOVED lines=9> */
.L_x_78:
[----:B------:R-:W-:Y:S05]  /*3440*/  BSYNC B1 ;  /* 0x0000000000017941 */ /* 0x000fea0003800000 */
.L_x_77:
[----:B-----5:R-:W-:Y:S01]  /*3450*/  HADD2.F32 R120, -RZ, R15.H0_H0 ;  /* 0x2000000fff787230 */ /* 0x020fe20000004100 */
[----:B------:R-:W-:Y:S01]  /*3460*/  ISETP.GT.AND P3, PT, R14, 0x30, PT ;  /* 0x000000300e00780c */ /* 0x000fe20003f64270 */
[----:B------:R-:W-:Y:S03]  /*3470*/  BSSY B1, `(.L_x_79) ;  /* 0x0000008000017945 */ /* 0x000fe60003800000 */
[----:B------:R-:W-:-:S04]  /*3480*/  FMUL R120, R120, R155 ;  /* 0x0000009b78787220 */ /* 0x000fc80000400000 */
[----:B------:R-:W-:-:S05]  /*3490*/  FFMA R120, R143, R154, R120 ;  /* 0x0000009a8f787223 */ /* 0x000fca0000000078 */
[----:B------:R-:W-:-:S05]  /*34a0*/  F2FP.F16.F32.PACK_AB R120, RZ, R120 ;  /* 0x00000078ff78723e */ /* 0x000fca00000000ff */
[----:B------:R0:W-:Y:S01]  /*34b0*/  @P0 STG.E.U16 desc[UR36][R10.64+0x52], R120 ;  /* 0x000052780a000986 */ /* 0x0001e2000c101524 */
[----:B------:R-:W-:-:S13]  /*34c0*/  ISETP.GT.AND P0, PT, R3, RZ, P3 ;  /* 0x000000ff0300720c */ /* 0x000fda0001f04270 */
[----:B0-----:R-:W-:Y:S05]  /*34d0*/  @!P0 BRA `(.L_x_80) ;  /* 0x0000000000048947 */ /* 0x001fea0003800000 */
[----:B------:R0:W5:Y:S02]  /*34e0*/  LDG.E.LTC128B.U16 R15, desc[UR36][R156.64+0x60] ;  /* 0x000060249c0f7981 */ /* 0x000164000c1e1520 */
.L_x_80:
[----:B------:R-:W-:Y:S05]  /*34f0*/  BSYNC B1 ;  /* 0x0000000000017941 */ /* 0x000fea0003800000 */
.L_x_79:
        /* <DEDUP_REMOVED lines=10> */
.L_x_82:
[----:B------:R-:W-:Y:S05]  /*35a0*/  BSYNC B1 ;  /* 0x0000000000017941 */ /* 0x000fea0003800000 */
.L_x_81:
        /* <DEDUP_REMOVED lines=9> */
.L_x_84:
[----:B------:R-:W-:Y:S05]  /*3640*/  BSYNC B1 ;  /* 0x0000000000017941 */ /* 0x000fea0003800000 */
.L_x_83:
        /* <DEDUP_REMOVED lines=9> */
.L_x_86:
[----:B------:R-:W-:Y:S05]  /*36e0*/  BSYNC B1 ;  /* 0x0000000000017941 */ /* 0x000fea0003800000 */
.L_x_85:
        /* <DEDUP_REMOVED lines=10> */
.L_x_88:
[----:B------:R-:W-:Y:S05]  /*3790*/  BSYNC B1 ;  /* 0x0000000000017941 */ /* 0x000fea0003800000 */
.L_x_87:
[----:B-----5:R-:W-:Y:S01]  /*37a0*/  HADD2.F32 R120, -RZ, R15.H0_H0 ;  /* 0x2000000fff787230 */ /* 0x020fe20000004100 */
[----:B------:R-:W-:Y:S04]  /*37b0*/  BSSY B1, `(.L_x_89) ;  /* 0x0000009000017945 */ /* 0x000fe80003800000 */
[----:B------:R-:W-:-:S04]  /*37c0*/  FMUL R127, R120, R155 ;  /* 0x0000009b787f7220 */ /* 0x000fc80000400000 */
[----:B------:R-:W-:-:S05]  /*37d0*/  FFMA R127, R148, R154, R127 ;  /* 0x0000009a947f7223 */ /* 0x000fca000000007f */
[----:B------:R-:W-:-:S05]  /*37e0*/  F2FP.F16.F32.PACK_AB R127, RZ, R127 ;  /* 0x0000007fff7f723e */ /* 0x000fca00000000ff */
[----:B------:R0:W-:Y:S01]  /*37f0*/  @P0 STG.E.U16 desc[UR36][R4.64+0x70], R127 ;  /* 0x0000707f04000986 */ /* 0x0001e2000c101524 */
[----:B------:R-:W-:-:S04]  /*3800*/  ISETP.GT.AND P0, PT, R14, 0x39, PT ;  /* 0x000000390e00780c */ /* 0x000fc80003f04270 */
[----:B------:R-:W-:-:S13]  /*3810*/  ISETP.GT.AND P5, PT, R3, RZ, P0 ;  /* 0x000000ff0300720c */ /* 0x000fda00007a4270 */
[----:B0-----:R-:W-:Y:S05]  /*3820*/  @!P5 BRA `(.L_x_90) ;  /* 0x000000000004d947 */ /* 0x001fea0003800000 */
[----:B------:R0:W5:Y:S02]  /*3830*/  LDG.E.LTC128B.U16 R15, desc[UR36][R156.64+0x72] ;  /* 0x000072249c0f7981 */ /* 0x000164000c1e1520 */
.L_x_90:
[----:B------:R-:W-:Y:S05]  /*3840*/  BSYNC B1 ;  /* 0x0000000000017941 */ /* 0x000fea0003800000 */
.L_x_89:
        /* <DEDUP_REMOVED lines=9> */
.L_x_92:
[----:B------:R-:W-:Y:S05]  /*38e0*/  BSYNC B1 ;  /* 0x0000000000017941 */ /* 0x000fea0003800000 */
.L_x_91:
[----:B-----5:R-:W-:Y:S01]  /*38f0*/  HADD2.F32 R14, -RZ, R15.H0_H0 ;  /* 0x2000000fff0e7230 */ /* 0x020fe20000004100 */
[----:B------:R-:W-:Y:S01]  /*3900*/  BSSY B1, `(.L_x_93) ;  /* 0x0000009000017945 */ /* 0x000fe20003800000 */
[----:B------:R-:W-:-:S03]  /*3910*/  PRMT R120, R15, 0x7610, R120 ;  /* 0x000076100f787816 */ /* 0x000fc60000000078 */
[----:B------:R-:W-:-:S04]  /*3920*/  FMUL R127, R14, R155 ;  /* 0x0000009b0e7f7220 */ /* 0x000fc80000400000 */
[----:B------:R-:W-:-:S05]  /*3930*/  FFMA R127, R150, R154, R127 ;  /* 0x0000009a967f7223 */ /* 0x000fca000000007f */
[----:B------:R-:W-:-:S05]  /*3940*/  F2FP.F16.F32.PACK_AB R127, RZ, R127 ;  /* 0x0000007fff7f723e */ /* 0x000fca00000000ff */
[----:B------:R0:W-:Y:S01]  /*3950*/  @P5 STG.E.U16 desc[UR36][R10.64+0x70], R127 ;  /* 0x0000707f0a005986 */ /* 0x0001e2000c101524 */
[----:B------:R-:W-:-:S13]  /*3960*/  ISETP.GT.AND P5, PT, R3, 0x8, P0 ;  /* 0x000000080300780c */ /* 0x000fda00007a4270 */
[----:B0-----:R-:W-:Y:S05]  /*3970*/  @!P5 BRA `(.L_x_94) ;  /* 0x000000000004d947 */ /* 0x001fea0003800000 */
[----:B------:R0:W5:Y:S02]  /*3980*/  LDG.E.LTC128B.U16 R120, desc[UR36][R160.64+0x72] ;  /* 0x00007224a0787981 */ /* 0x000164000c1e1520 */
.L_x_94:
[----:B------:R-:W-:Y:S05]  /*3990*/  BSYNC B1 ;  /* 0x0000000000017941 */ /* 0x000fea0003800000 */
.L_x_93:
[----:B-----5:R-:W-:Y:S01]  /*39a0*/  HADD2.F32 R14, -RZ, R120.H0_H0 ;  /* 0x20000078ff0e7230 */ /* 0x020fe20000004100 */
[----:B------:R-:W-:Y:S01]  /*39b0*/  LOP3.LUT R127, R123, 0x10, RZ, 0xfc, !PT ;  /* 0x000000107b7f7812 */ /* 0x000fe200078efcff */
[C---:B------:R-:W-:Y:S01]  /*39c0*/  IMAD.SHL.U32 R129, R20.reuse, 0x100, RZ ;  /* 0x0000010014817824 */ /* 0x040fe200078e00ff */
[----:B------:R-:W-:Y:S02]  /*39d0*/  SHF.L.U64.HI R135, R20, 0x8, R21 ;  /* 0x0000000814877819 */ /* 0x000fe40000010215 */
[----:B------:R-:W-:-:S04]  /*39e0*/  FMUL R14, R14, R155 ;  /* 0x0000009b0e0e7220 */ /* 0x000fc80000400000 */
[----:B------:R-:W-:-:S05]  /*39f0*/  FFMA R14, R151, R154, R14 ;  /* 0x0000009a970e7223 */ /* 0x000fca000000000e */
[----:B------:R-:W-:-:S04]  /*3a00*/  F2FP.F16.F32.PACK_AB R14, RZ, R14 ;  /* 0x0000000eff0e723e */ /* 0x000fc800000000ff */
[----:B------:R-:W-:-:S05]  /*3a10*/  PRMT R15, R14, 0x7610, R15 ;  /* 0x000076100e0f7816 */ /* 0x000fca000000000f */
[----:B------:R1:W-:Y:S01]  /*3a20*/  @P5 STG.E.U16 desc[UR36][R10.64+0x72], R15 ;  /* 0x0000720f0a005986 */ /* 0x0003e2000c101524 */
[----:B------:R-:W-:-:S05]  /*3a30*/  IADD3 R144, P5, R127, R4, RZ ;  /* 0x000000047f907210 */ /* 0x000fca0007fbe0ff */
[----:B------:R-:W-:Y:S01]  /*3a40*/  IMAD.X R145, R125, 0x1, R5, P5 ;  /* 0x000000017d917824 */ /* 0x000fe200028e0605 */
[----:B------:R-:W-:-:S05]  /*3a50*/  IADD3 R14, P5, R129, R6, RZ ;  /* 0x00000006810e7210 */ /* 0x000fca0007fbe0ff */
[----:B-1----:R-:W-:Y:S01]  /*3a60*/  IMAD.X R15, R135, 0x1, R7, P5 ;  /* 0x00000001870f7824 */ /* 0x002fe200028e0607 */
[----:B------:R-:W-:-:S13]  /*3a70*/  ISETP.GT.AND P5, PT, R3, 0x80, P4 ;  /* 0x000000800300780c */ /* 0x000fda00027a4270 */
[----:B------:R-:W2:Y:S01]  /*3a80*/  @P5 LDG.E.LTC128B.U16 R120, desc[UR36][R14.64] ;  /* 0x000000240e785981 */ /* 0x000ea2000c1e1520 */
[----:B------:R-:W-:Y:S02]  /*3a90*/  LOP3.LUT R133, R123, 0x12, RZ, 0xfc, !PT ;  /* 0x000000127b857812 */ /* 0x000fe400078efcff */
[----:B------:R-:W-:Y:S01]  /*3aa0*/  LOP3.LUT R131, R129, 0x2, RZ, 0xfc, !PT ;  /* 0x0000000281837812 */ /* 0x000fe200078efcff */
[----:B--2---:R-:W-:-:S05]  /*3ab0*/  HADD2.F32 R20, -RZ, R120.H0_H0 ;  /* 0x20000078ff147230 */ /* 0x004fca0000004100 */
[----:B------:R-:W-:-:S04]  /*3ac0*/  FMUL R21, R20, R155 ;  /* 0x0000009b14157220 */ /* 0x000fc80000400000 */
[----:B------:R-:W-:-:S05]  /*3ad0*/  FFMA R21, R88, R154, R21 ;  /* 0x0000009a58157223 */ /* 0x000fca0000000015 */
[----:B------:R-:W-:-:S05]  /*3ae0*/  F2FP.F16.F32.PACK_AB R21, RZ, R21 ;  /* 0x00000015ff15723e */ /* 0x000fca00000000ff */
[----:B------:R1:W-:Y:S01]  /*3af0*/  @P5 STG.E.U16 desc[UR36][R12.64], R21 ;  /* 0x000000150c005986 */ /* 0x0003e2000c101524 */
[----:B------:R-:W-:-:S05]  /*3b00*/  IADD3 R142, P5, R133, R4, RZ ;  /* 0x00000004858e7210 */ /* 0x000fca0007fbe0ff */
[----:B------:R-:W-:Y:S01]  /*3b10*/  IMAD.X R143, R125, 0x1, R5, P5 ;  /* 0x000000017d8f7824 */ /* 0x000fe200028e0605 */
[----:B------:R-:W-:-:S05]  /*3b20*/  IADD3 R136, P5, R131, R6, RZ ;  /* 0x0000000683887210 */ /* 0x000fca0007fbe0ff */
[----:B------:R-:W-:Y:S01]  /*3b30*/  IMAD.X R137, R135, 0x1, R7, P5 ;  /* 0x0000000187897824 */ /* 0x000fe200028e0607 */
[----:B------:R-:W-:-:S13]  /*3b40*/  ISETP.GT.AND P5, PT, R3, 0x80, P6 ;  /* 0x000000800300780c */ /* 0x000fda00037a4270 */
[----:B------:R-:W2:Y:S01]  /*3b50*/  @P5 LDG.E.LTC128B.U16 R120, desc[UR36][R136.64] ;  /* 0x0000002488785981 */ /* 0x000ea2000c1e1520 */
[----:B------:R-:W-:Y:S01]  /*3b60*/  BSSY B1, `(.L_x_95) ;  /* 0x000000e000017945 */ /* 0x000fe20003800000 */
[----:B--2---:R-:W-:-:S05]  /*3b70*/  HADD2.F32 R20, -RZ, R120.H0_H0 ;  /* 0x20000078ff147230 */ /* 0x004fca0000004100 */
[----:B------:R-:W-:-:S04]  /*3b80*/  FMUL R20, R20, R155 ;  /* 0x0000009b14147220 */ /* 0x000fc80000400000 */
[----:B------:R-:W-:-:S05]  /*3b90*/  FFMA R20, R89, R154, R20 ;  /* 0x0000009a59147223 */ /* 0x000fca0000000014 */
[----:B------:R-:W-:-:S04]  /*3ba0*/  F2FP.F16.F32.PACK_AB R20, RZ, R20 ;  /* 0x00000014ff14723e */ /* 0x000fc800000000ff */
[----:B-1----:R-:W-:-:S05]  /*3bb0*/  PRMT R21, R20, 0x7610, R21 ;  /* 0x0000761014157816 */ /* 0x002fca0000000015 */
[----:B------:R1:W-:Y:S01]  /*3bc0*/  @P5 STG.E.U16 desc[UR36][R162.64], R21 ;  /* 0x00000015a2005986 */ /* 0x0003e2000c101524 */
[----:B------:R-:W-:-:S05]  /*3bd0*/  IADD3 R88, P5, R123, R10, RZ ;  /* 0x0000000a7b587210 */ /* 0x000fca0007fbe0ff */
[----:B------:R-:W-:Y:S01]  /*3be0*/  IMAD.X R89, R125, 0x1, R11, P5 ;  /* 0x000000017d597824 */ /* 0x000fe200028e060b */
[----:B------:R-:W-:-:S05]  /*3bf0*/  IADD3 R20, P5, R129, R8, RZ ;  /* 0x0000000881147210 */ /* 0x000fca0007fbe0ff */
[----:B-1----:R-:W-:Y:S01]  /*3c00*/  IMAD.X R21, R135, 0x1, R9, P5 ;  /* 0x0000000187157824 */ /* 0x002fe200028e0609 */
[----:B------:R-:W-:-:S13]  /*3c10*/  ISETP.GT.AND P5, PT, R3, 0x88, P4 ;  /* 0x000000880300780c */ /* 0x000fda00027a4270 */
[----:B------:R-:W-:Y:S05]  /*3c20*/  @!P5 BRA `(.L_x_96) ;  /* 0x000000000004d947 */ /* 0x000fea0003800000 */
[----:B------:R1:W5:Y:S02]  /*3c30*/  LDG.E.LTC128B.U16 R120, desc[UR36][R20.64] ;  /* 0x0000002414787981 */ /* 0x000364000c1e1520 */
.L_x_96:
[----:B------:R-:W-:Y:S05]  /*3c40*/  BSYNC B1 ;  /* 0x0000000000017941 */ /* 0x000fea0003800000 */
.L_x_95:
[----:B-----5:R-:W-:Y:S01]  /*3c50*/  HADD2.F32 R122, -RZ, R120.H0_H0 ;  /* 0x20000078ff7a7230 */ /* 0x020fe20000004100 */
[----:B------:R-:W-:Y:S04]  /*3c60*/  BSSY B1, `(.L_x_97) ;  /* 0x000000c000017945 */ /* 0x000fe80003800000 */
[----:B------:R-:W-:-:S04]  /*3c70*/  FMUL R137, R122, R155 ;  /* 0x0000009b7a897220 */ /* 0x000fc80000400000 */
[----:B------:R-:W-:-:S05]  /*3c80*/  FFMA R137, R90, R154, R137 ;  /* 0x0000009a5a897223 */ /* 0x000fca0000000089 */
[----:B------:R-:W-:-:S05]  /*3c90*/  F2FP.F16.F32.PACK_AB R137, RZ, R137 ;  /* 0x00000089ff89723e */ /* 0x000fca00000000ff */
[----:B------:R2:W-:Y:S01]  /*3ca0*/  @P5 STG.E.U16 desc[UR36][R88.64], R137 ;  /* 0x0000008958005986 */ /* 0x0005e2000c101524 */
[----:B------:R-:W-:-:S05]  /*3cb0*/  IADD3 R138, P5, R121, R10, RZ ;  /* 0x0000000a798a7210 */ /* 0x000fca0007fbe0ff */
[----:B------:R-:W-:Y:S01]  /*3cc0*/  IMAD.X R139, R125, 0x1, R11, P5 ;  /* 0x000000017d8b7824 */ /* 0x000fe200028e060b */
[----:B------:R-:W-:-:S13]  /*3cd0*/  ISETP.GT.AND P5, PT, R3, 0x88, P6 ;  /* 0x000000880300780c */ /* 0x000fda00037a4270 */
[----:B--2---:R-:W-:Y:S05]  /*3ce0*/  @!P5 BRA `(.L_x_98) ;  /* 0x00000000000cd947 */ /* 0x004fea0003800000 */
[----:B------:R-:W-:-:S05]  /*3cf0*/  IADD3 R136, P6, R131, R8, RZ ;  /* 0x0000000883887210 */ /* 0x000fca0007fde0ff */
[----:B------:R-:W-:-:S05]  /*3d00*/  IMAD.X R137, R135, 0x1, R9, P6 ;  /* 0x0000000187897824 */ /* 0x000fca00030e0609 */
[----:B------:R2:W5:Y:S03]  /*3d10*/  LDG.E.LTC128B.U16 R120, desc[UR36][R136.64] ;  /* 0x0000002488787981 */ /* 0x000566000c1e1520 */
.L_x_98:
[----:B------:R-:W-:Y:S05]  /*3d20*/  BSYNC B1 ;  /* 0x0000000000017941 */ /* 0x000fea0003800000 */
.L_x_97:
[----:B-----5:R-:W-:Y:S01]  /*3d30*/  HADD2.F32 R90, -RZ, R120.H0_H0 ;  /* 0x20000078ff5a7230 */ /* 0x020fe20000004100 */
[----:B--2---:R-:W-:Y:S02]  /*3d40*/  LOP3.LUT R137, R123, 0x20, RZ, 0xfc, !PT ;  /* 0x000000207b897812 */ /* 0x004fe400078efcff */
[----:B------:R-:W-:Y:S02]  /*3d50*/  LOP3.LUT P6, RZ, R152, 0x4, RZ, 0xc0, !PT ;  /* 0x0000000498ff7812 */ /* 0x000fe400078cc0ff */
[----:B------:R-:W-:-:S04]  /*3d60*/  FMUL R90, R90, R155 ;  /* 0x0000009b5a5a7220 */ /* 0x000fc80000400000 */
[----:B------:R-:W-:Y:S01]  /*3d70*/  FFMA R90, R91, R154, R90 ;  /* 0x0000009a5b5a7223 */ /* 0x000fe2000000005a */
[----:B------:R-:W-:-:S04]  /*3d80*/  LOP3.LUT R91, R129, 0x10, RZ, 0xfc, !PT ;  /* 0x00000010815b7812 */ /* 0x000fc800078efcff */
[----:B------:R-:W-:-:S04]  /*3d90*/  F2FP.F16.F32.PACK_AB R90, RZ, R90 ;  /* 0x0000005aff5a723e */ /* 0x000fc800000000ff */
[----:B------:R-:W-:-:S05]  /*3da0*/  PRMT R122, R90, 0x7610, R122 ;  /* 0x000076105a7a7816 */ /* 0x000fca000000007a */
[----:B------:R2:W-:Y:S01]  /*3db0*/  @P5 STG.E.U16 desc[UR36][R138.64], R122 ;  /* 0x0000007a8a005986 */ /* 0x0005e2000c101524 */
[----:B------:R-:W-:-:S05]  /*3dc0*/  IADD3 R146, P5, R137, R4, RZ ;  /* 0x0000000489927210 */ /* 0x000fca0007fbe0ff */
[----:B------:R-:W-:Y:S01]  /*3dd0*/  IMAD.X R147, R125, 0x1, R5, P5 ;  /* 0x000000017d937824 */ /* 0x000fe200028e0605 */
[----:B------:R-:W-:-:S05]  /*3de0*/  IADD3 R150, P5, R91, R6, RZ ;  /* 0x000000065b967210 */ /* 0x000fca0007fbe0ff */
[----:B------:R-:W-:Y:S01]  /*3df0*/  IMAD.X R151, R135, 0x1, R7, P5 ;  /* 0x0000000187977824 */ /* 0x000fe200028e0607 */
[----:B------:R-:W-:-:S13]  /*3e00*/  ISETP.GT.AND P5, PT, R3, 0x80, P6 ;  /* 0x000000800300780c */ /* 0x000fda00037a4270 */
[----:B------:R-:W3:Y:S01]  /*3e10*/  @P5 LDG.E.LTC128B.U16 R120, desc[UR36][R150.64] ;  /* 0x0000002496785981 */ /* 0x000ee2000c1e1520 */
[----:B------:R-:W-:Y:S01]  /*3e20*/  LOP3.LUT R141, R129, 0x12, RZ, 0xfc, !PT ;  /* 0x00000012818d7812 */ /* 0x000fe200078efcff */
[----:B---3--:R-:W-:-:S05]  /*3e30*/  HADD2.F32 R90, -RZ, R120.H0_H0 ;  /* 0x20000078ff5a7230 */ /* 0x008fca0000004100 */
[----:B--2---:R-:W-:-:S04]  /*3e40*/  FMUL R139, R90, R155 ;  /* 0x0000009b5a8b7220 */ /* 0x004fc80000400000 */
[----:B------:R-:W-:-:S05]  /*3e50*/  FFMA R139, R92, R154, R139 ;  /* 0x0000009a5c8b7223 */ /* 0x000fca000000008b */
[----:B------:R-:W-:-:S04]  /*3e60*/  F2FP.F16.F32.PACK_AB R139, RZ, R139 ;  /* 0x0000008bff8b723e */ /* 0x000fc800000000ff */
[----:B------:R-:W-:Y:S02]  /*3e70*/  PRMT R92, R139, 0x7610, R92 ;  /* 0x000076108b5c7816 */ /* 0x000fe4000000005c */
[----:B------:R-:W-:-:S03]  /*3e80*/  LOP3.LUT R139, R123, 0x22, RZ, 0xfc, !PT ;  /* 0x000000227b8b7812 */ /* 0x000fc600078efcff */
[----:B------:R2:W-:Y:S01]  /*3e90*/  @P5 STG.E.U16 desc[UR36][R144.64], R92 ;  /* 0x0000005c90005986 */ /* 0x0005e2000c101524 */
[----:B------:R-:W-:-:S05]  /*3ea0*/  IADD3 R148, P5, R139, R4, RZ ;  /* 0x000000048b947210 */ /* 0x000fca0007fbe0ff */
[----:B------:R-:W-:Y:S01]  /*3eb0*/  IMAD.X R149, R125, 0x1, R5, P5 ;  /* 0x000000017d957824 */ /* 0x000fe200028e0605 */
[----:B------:R-:W-:-:S05]  /*3ec0*/  IADD3 R150, P5, R141, R6, RZ ;  /* 0x000000068d967210 */ /* 0x000fca0007fbe0ff */
[----:B------:R-:W-:Y:S01]  /*3ed0*/  IMAD.X R151, R135, 0x1, R7, P5 ;  /* 0x0000000187977824 */ /* 0x000fe200028e0607 */
[----:B------:R-:W-:-:S04]  /*3ee0*/  LOP3.LUT P5, RZ, R152, 0x8, RZ, 0xc0, !PT ;  /* 0x0000000898ff7812 */ /* 0x000fc800078ac0ff */
[----:B------:R-:W-:-:S13]  /*3ef0*/  ISETP.GT.AND P5, PT, R3, 0x80, P5 ;  /* 0x000000800300780c */ /* 0x000fda0002fa4270 */
[----:B------:R-:W3:Y:S01]  /*3f00*/  @P5 LDG.E.LTC128B.U16 R120, desc[UR36][R150.64] ;  /* 0x0000002496785981 */ /* 0x000ee2000c1e1520 */
[----:B------:R-:W-:Y:S01]  /*3f10*/  BSSY B1, `(.L_x_99) ;  /* 0x000000e000017945 */ /* 0x000fe20003800000 */
[----:B---3--:R-:W-:Y:S01]  /*3f20*/  HADD2.F32 R90, -RZ, R120.H0_H0 ;  /* 0x20000078ff5a7230 */ /* 0x008fe20000004100 */
[----:B--2---:R-:W-:-:S04]  /*3f30*/  PRMT R92, R120, 0x7610, R92 ;  /* 0x00007610785c7816 */ /* 0x004fc8000000005c */
        /* <DEDUP_REMOVED lines=11> */
.L_x_100:
[----:B------:R-:W-:Y:S05]  /*3ff0*/  BSYNC B1 ;  /* 0x0000000000017941 */ /* 0x000fea0003800000 */
.L_x_99:
[----:B-----5:R-:W-:Y:S01]  /*4000*/  HADD2.F32 R90, -RZ, R92.H0_H0 ;  /* 0x2000005cff5a7230 */ /* 0x020fe20000004100 */
[----:B------:R-:W-:Y:S01]  /*4010*/  LOP3.LUT P6, RZ, R152, 0x8, RZ, 0xc0, !PT ;  /* 0x0000000898ff7812 */ /* 0x000fe200078cc0ff */
[----:B------:R-:W-:Y:S03]  /*4020*/  BSSY B1, `(.L_x_101) ;  /* 0x000000c000017945 */ /* 0x000fe60003800000 */
[----:B--2---:R-:W-:-:S04]  /*4030*/  FMUL R93, R90, R155 ;  /* 0x0000009b5a5d7220 */ /* 0x004fc80000400000 */
        /* <DEDUP_REMOVED lines=10> */
.L_x_102:
[----:B------:R-:W-:Y:S05]  /*40e0*/  BSYNC B1 ;  /* 0x0000000000017941 */ /* 0x000fea0003800000 */
.L_x_101:
        /* <DEDUP_REMOVED lines=11> */
[----:B0-----:R-:W-:-:S05]  /*41a0*/  IADD3 R160, P5, R93, R6, RZ ;  /* 0x000000065da07210 */ /* 0x001fca0007fbe0ff */
        /* <DEDUP_REMOVED lines=11> */
[----:B----4-:R-:W-:-:S05]  /*4260*/  IADD3 R156, P5, R145, R4, RZ ;  /* 0x00000004919c7210 */ /* 0x010fca0007fbe0ff */
[----:B------:R-:W-:Y:S01]  /*4270*/  IMAD.X R157, R125, 0x1, R5, P5 ;  /* 0x000000017d9d7824 */ /* 0x000fe200028e0605 */
[----:B------:R-:W-:-:S05]  /*4280*/  IADD3 R160, P5, R143, R6, RZ ;  /* 0x000000068fa07210 */ /* 0x000fca0007fbe0ff */
[----:B------:R-:W-:Y:S01]  /*4290*/  IMAD.X R161, R135, 0x1, R7, P5 ;  /* 0x0000000187a17824 */ /* 0x000fe200028e0607 */
[----:B------:R-:W-:-:S04]  /*42a0*/  LOP3.LUT P5, RZ, R152, 0x20, RZ, 0xc0, !PT ;  /* 0x0000002098ff7812 */ /* 0x000fc800078ac0ff */
[----:B------:R-:W-:-:S13]  /*42b0*/  ISETP.GT.AND P5, PT, R3, 0x80, P5 ;  /* 0x000000800300780c */ /* 0x000fda0002fa4270 */
[----:B------:R-:W2:Y:S01]  /*42c0*/  @P5 LDG.E.LTC128B.U16 R92, desc[UR36][R160.64] ;  /* 0x00000024a05c5981 */ /* 0x000ea2000c1e1520 */
[----:B------:R-:W-:Y:S01]  /*42d0*/  BSSY B1, `(.L_x_103) ;  /* 0x000000d000017945 */ /* 0x000fe20003800000 */
[----:B--2---:R-:W-:-:S05]  /*42e0*/  HADD2.F32 R90, -RZ, R92.H0_H0 ;  /* 0x2000005cff5a7230 */ /* 0x004fca0000004100 */
[----:B------:R-:W-:-:S04]  /*42f0*/  FMUL R90, R90, R155 ;  /* 0x0000009b5a5a7220 */ /* 0x000fc80000400000 */
[----:B------:R-:W-:-:S05]  /*4300*/  FFMA R90, R97, R154, R90 ;  /* 0x0000009a615a7223 */ /* 0x000fca000000005a */
[----:B------:R-:W-:-:S05]  /*4310*/  F2FP.F16.F32.PACK_AB R90, RZ, R90 ;  /* 0x0000005aff5a723e */ /* 0x000fca00000000ff */
[----:B------:R2:W-:Y:S01]  /*4320*/  @P5 STG.E.U16 desc[UR36][R148.64], R90 ;  /* 0x0000005a94005986 */ /* 0x0005e2000c101524 */
[----:B0-----:R-:W-:-:S05]  /*4330*/  IADD3 R146, P5, R137, R10, RZ ;  /* 0x0000000a89927210 */ /* 0x001fca0007fbe0ff */
[----:B------:R-:W-:Y:S01]  /*4340*/  IMAD.X R147, R125, 0x1, R11, P5 ;  /* 0x000000017d937824 */ /* 0x000fe200028e060b */
[----:B------:R-:W-:-:S13]  /*4350*/  ISETP.GT.AND P5, PT, R3, 0x88, P6 ;  /* 0x000000880300780c */ /* 0x000fda00037a4270 */
[----:B--2---:R-:W-:Y:S05]  /*4360*/  @!P5 BRA `(.L_x_104) ;  /* 0x00000000000cd947 */ /* 0x004fea0003800000 */
[----:B------:R-:W-:-:S05]  /*4370*/  IADD3 R96, P6, R93, R8, RZ ;  /* 0x000000085d607210 */ /* 0x000fca0007fde0ff */
[----:B------:R-:W-:-:S05]  /*4380*/  IMAD.X R97, R135, 0x1, R9, P6 ;  /* 0x0000000187617824 */ /* 0x000fca00030e0609 */
[----:B------:R0:W5:Y:S03]  /*4390*/  LDG.E.LTC128B.U16 R92, desc[UR36][R96.64] ;  /* 0x00000024605c7981 */ /* 0x000166000c1e1520 */
.L_x_104:
[----:B------:R-:W-:Y:S05]  /*43a0*/  BSYNC B1 ;  /* 0x0000000000017941 */ /* 0x000fea0003800000 */
.L_x_103:
[----:B-----5:R-:W-:Y:S01]  /*43b0*/  HADD2.F32 R90, -RZ, R92.H0_H0 ;  /* 0x2000005cff5a7230 */ /* 0x020fe20000004100 */
[----:B------:R-:W-:Y:S01]  /*43c0*/  LOP3.LUT P6, RZ, R152, 0x20, RZ, 0xc0, !PT ;  /* 0x0000002098ff7812 */ /* 0x000fe200078cc0ff */
[----:B------:R-:W-:Y:S03]  /*43d0*/  BSSY B1, `(.L_x_105) ;  /* 0x000000c000017945 */ /* 0x000fe60003800000 */
[----:B0-----:R-:W-:-:S04]  /*43e0*/  FMUL R97, R90, R155 ;  /* 0x0000009b5a617220 */ /* 0x001fc80000400000 */
[----:B------:R-:W-:-:S05]  /*43f0*/  FFMA R97, R98, R154, R97 ;  /* 0x0000009a62617223 */ /* 0x000fca0000000061 */
[----:B------:R-:W-:-:S05]  /*4400*/  F2FP.F16.F32.PACK_AB R97, RZ, R97 ;  /* 0x00000061ff61723e */ /* 0x000fca00000000ff */
[----:B------:R0:W-:Y:S01]  /*4410*/  @P5 STG.E.U16 desc[UR36][R146.64], R97 ;  /* 0x0000006192005986 */ /* 0x0001e2000c101524 */
[----:B------:R-:W-:-:S05]  /*4420*/  IADD3 R148, P5, R139, R10, RZ ;  /* 0x0000000a8b947210 */ /* 0x000fca0007fbe0ff */
[----:B------:R-:W-:Y:S01]  /*4430*/  IMAD.X R149, R125, 0x1, R11, P5 ;  /* 0x000000017d957824 */ /* 0x000fe200028e060b */
[----:B------:R-:W-:-:S13]  /*4440*/  ISETP.GT.AND P5, PT, R3, 0x88, P6 ;  /* 0x000000880300780c */ /* 0x000fda00037a4270 */
[----:B0-----:R-:W-:Y:S05]  /*4450*/  @!P5 BRA `(.L_x_106) ;  /* 0x00000000000cd947 */ /* 0x001fea0003800000 */
[----:B------:R-:W-:-:S05]  /*4460*/  IADD3 R96, P6, R143, R8, RZ ;  /* 0x000000088f607210 */ /* 0x000fca0007fde0ff */
[----:B------:R-:W-:-:S05]  /*4470*/  IMAD.X R97, R135, 0x1, R9, P6 ;  /* 0x0000000187617824 */ /* 0x000fca00030e0609 */
[----:B------:R0:W5:Y:S03]  /*4480*/  LDG.E.LTC128B.U16 R92, desc[UR36][R96.64] ;  /* 0x00000024605c7981 */ /* 0x000166000c1e1520 */
.L_x_106:
[----:B------:R-:W-:Y:S05]  /*4490*/  BSYNC B1 ;  /* 0x0000000000017941 */ /* 0x000fea0003800000 */
.L_x_105:
[----:B-----5:R-:W-:Y:S01]  /*44a0*/  HADD2.F32 R90, -RZ, R92.H0_H0 ;  /* 0x2000005cff5a7230 */ /* 0x020fe20000004100 */
[----:B0-----:R-:W-:Y:S02]  /*44b0*/  LOP3.LUT R97, R123, 0x40, RZ, 0xfc, !PT ;  /* 0x000000407b617812 */ /* 0x001fe400078efcff */
        /* <DEDUP_REMOVED lines=12> */
[----:B------:R-:W2:Y:S01]  /*4580*/  @P5 LDG.E.LTC128B.U16 R92, desc[UR36][R164.64] ;  /* 0x00000024a45c5981 */ /* 0x000ea2000c1e1520 */
[----:B0-----:R-:W-:Y:S01]  /*4590*/  LOP3.LUT R149, R123, 0x42, RZ, 0xfc, !PT ;  /* 0x000000427b957812 */ /* 0x001fe200078efcff */
[----:B--2---:R-:W-:-:S05]  /*45a0*/  HADD2.F32 R90, -RZ, R92.H0_H0 ;  /* 0x2000005cff5a7230 */ /* 0x004fca0000004100 */
[----:B------:R-:W-:-:S04]  /*45b0*/  FMUL R147, R90, R155 ;  /* 0x0000009b5a937220 */ /* 0x000fc80000400000 */
        /* <DEDUP_REMOVED lines=25> */
.L_x_108:
[----:B------:R-:W-:Y:S05]  /*4750*/  BSYNC B1 ;  /* 0x0000000000017941 */ /* 0x000fea0003800000 */
.L_x_107:
        /* <DEDUP_REMOVED lines=14> */
.L_x_110:
[----:B------:R-:W-:Y:S05]  /*4840*/  BSYNC B1 ;  /* 0x0000000000017941 */ /* 0x000fea0003800000 */
.L_x_109:
        /* <DEDUP_REMOVED lines=15> */
[----:B------:R-:W-:Y:S01]  /*4940*/  LOP3.LUT R153, R129, 0x42, RZ, 0xfc, !PT ;  /* 0x0000004281997812 */ /* 0x000fe200078efcff */
[----:B--2---:R-:W-:-:S05]  /*4950*/  HADD2.F32 R90, -RZ, R92.H0_H0 ;  /* 0x2000005cff5a7230 */ /* 0x004fca0000004100 */
[----:B------:R-:W-:-:S04]  /*4960*/  FMUL R151, R90, R155 ;  /* 0x0000009b5a977220 */ /* 0x000fc80000400000 */
[----:B------:R-:W-:-:S05]  /*4970*/  FFMA R151, R104, R154, R151 ;  /* 0x0000009a68977223 */ /* 0x000fca0000000097 */
[----:B------:R-:W-:-:S04]  /*4980*/  F2FP.F16.F32.PACK_AB R151, RZ, R151 ;  /* 0x00000097ff97723e */ /* 0x000fc800000000ff */
[----:B0-----:R-:W-:Y:S02]  /*4990*/  PRMT R94, R151, 0x7610, R94 ;  /* 0x00007610975e7816 */ /* 0x001fe4000000005e */
        /* <DEDUP_REMOVED lines=22> */
.L_x_112:
[----:B------:R-:W-:Y:S05]  /*4b00*/  BSYNC B1 ;  /* 0x0000000000017941 */ /* 0x000fea0003800000 */
.L_x_111:
        /* <DEDUP_REMOVED lines=14> */
.L_x_114:
[----:B------:R-:W-:Y:S05]  /*4bf0*/  BSYNC B1 ;  /* 0x0000000000017941 */ /* 0x000fea0003800000 */
.L_x_113:
        /* <DEDUP_REMOVED lines=17> */
[----:B0-----:R-:W-:-:S04]  /*4d10*/  FMUL R157, R90, R155 ;  /* 0x0000009b5a9d7220 */ /* 0x001fc80000400000 */
        /* <DEDUP_REMOVED lines=25> */
.L_x_116:
[----:B------:R-:W-:Y:S05]  /*4eb0*/  BSYNC B1 ;  /* 0x0000000000017941 */ /* 0x000fea0003800000 */
.L_x_115:
        /* <DEDUP_REMOVED lines=14> */
.L_x_118:
[----:B------:R-:W-:Y:S05]  /*4fa0*/  BSYNC B1 ;  /* 0x0000000000017941 */ /* 0x000fea0003800000 */
.L_x_117:
[----:B-----5:R-:W-:Y:S01]  /*4fb0*/  HADD2.F32 R90, -RZ, R92.H0_H0 ;  /* 0x2000005cff5a7230 */ /* 0x020fe20000004100 */
[----:B0-----:R-:W-:-:S04]  /*4fc0*/  LOP3.LUT R109, R129, 0x60, RZ, 0xfc, !PT ;  /* 0x00000060816d7812 */ /* 0x001fc800078efcff */
        /* <DEDUP_REMOVED lines=39> */
.L_x_120:
[----:B------:R-:W-:Y:S05]  /*5240*/  BSYNC B1 ;  /* 0x0000000000017941 */ /* 0x000fea0003800000 */
.L_x_119:
[----:B0----5:R-:W-:Y:S01]  /*5250*/  HADD2.F32 R4, -RZ, R92.H0_H0 ;  /* 0x2000005cff047230 */ /* 0x021fe20000004100 */
        /* <DEDUP_REMOVED lines=12> */
.L_x_122:
[----:B------:R-:W-:Y:S05]  /*5320*/  BSYNC B1 ;  /* 0x0000000000017941 */ /* 0x000fea0003800000 */
.L_x_121:
[----:B0----5:R-:W-:Y:S01]  /*5330*/  HADD2.F32 R4, -RZ, R92.H0_H0 ;  /* 0x2000005cff047230 */ /* 0x021fe20000004100 */
[----:B------:R-:W-:-:S04]  /*5340*/  LOP3.LUT R113, R129, 0x70, RZ, 0xfc, !PT ;  /* 0x0000007081717812 */ /* 0x000fc800078efcff */
        /* <DEDUP_REMOVED lines=8> */
[----:B0-----:R-:W-:Y:S01]  /*53d0*/  IMAD.X R5, R135, 0x1, R7, P5 ;  /* 0x0000000187057824 */ /* 0x001fe200028e0607 */
[----:B------:R-:W-:-:S13]  /*53e0*/  ISETP.GT.AND P5, PT, R3, 0x80, P1 ;  /* 0x000000800300780c */ /* 0x000fda0000fa4270 */
[----:B------:R-:W2:Y:S02]  /*53f0*/  @P5 LDG.E.LTC128B.U16 R92, desc[UR36][R4.64] ;  /* 0x00000024045c5981 */ /* 0x000ea4000c1e1520 */
        /* <DEDUP_REMOVED lines=18> */
[----:B0-----:R-:W-:-:S05]  /*5520*/  PRMT R5, R4, 0x7610, R5 ;  /* 0x0000761004057816 */ /* 0x001fca0000000005 */
[----:B------:R0:W-:Y:S01]  /*5530*/  @P5 STG.E.U16 desc[UR36][R166.64], R5 ;  /* 0x00000005a6005986 */ /* 0x0001e2000c101524 */
[----:B------:R-:W-:-:S05]  /*5540*/  IADD3 R4, P5, R12, R123, RZ ;  /* 0x0000007b0c047210 */ /* 0x000fca0007fbe0ff */
[----:B0-----:R-:W-:Y:S01]  /*5550*/  IMAD.X R5, R13, 0x1, R125, P5 ;  /* 0x000000010d057824 */ /* 0x001fe200028e067d */
[----:B------:R-:W-:-:S13]  /*5560*/  ISETP.GT.AND P5, PT, R3, 0x88, P1 ;  /* 0x000000880300780c */ /* 0x000fda0000fa4270 */
[----:B------:R-:W-:Y:S05]  /*5570*/  @!P5 BRA `(.L_x_124) ;  /* 0x00000000000cd947 */ /* 0x000fea0003800000 */
[----:B------:R-:W-:-:S05]  /*5580*/  IADD3 R6, P6, R113, R8, RZ ;  /* 0x0000000871067210 */ /* 0x000fca0007fde0ff */
[----:B------:R-:W-:-:S05]  /*5590*/  IMAD.X R7, R135, 0x1, R9, P6 ;  /* 0x0000000187077824 */ /* 0x000fca00030e0609 */
[----:B------:R0:W5:Y:S03]  /*55a0*/  LDG.E.LTC128B.U16 R92, desc[UR36][R6.64] ;  /* 0x00000024065c7981 */ /* 0x000166000c1e1520 */
.L_x_124:
[----:B------:R-:W-:Y:S05]  /*55b0*/  BSYNC B1 ;  /* 0x0000000000017941 */ /* 0x000fea0003800000 */
.L_x_123:
        /* <DEDUP_REMOVED lines=8> */
[----:B------:R-:W-:-:S05]  /*5640*/  IADD3 R6, P5, R115, R8, RZ ;  /* 0x0000000873067210 */ /* 0x000fca0007fbe0ff */
[----:B0-----:R-:W-:Y:S01]  /*5650*/  IMAD.X R7, R135, 0x1, R9, P5 ;  /* 0x0000000187077824 */ /* 0x001fe200028e0609 */
[----:B------:R-:W-:-:S13]  /*5660*/  ISETP.GT.AND P5, PT, R3, 0x88, P0 ;  /* 0x000000880300780c */ /* 0x000fda00007a4270 */
[----:B------:R-:W-:Y:S05]  /*5670*/  @!P5 BRA `(.L_x_126) ;  /* 0x000000000004d947 */ /* 0x000fea0003800000 */
[----:B------:R0:W5:Y:S02]  /*5680*/  LDG.E.LTC128B.U16 R92, desc[UR36][R6.64] ;  /* 0x00000024065c7981 */ /* 0x000164000c1e1520 */
.L_x_126:
[----:B------:R-:W-:Y:S05]  /*5690*/  BSYNC B1 ;  /* 0x0000000000017941 */ /* 0x000fea0003800000 */
.L_x_125:
[----:B0----5:R-:W-:Y:S01]  /*56a0*/  HADD2.F32 R6, -RZ, R92.H0_H0 ;  /* 0x2000005cff067230 */ /* 0x021fe20000004100 */
[----:B------:R-:W-:Y:S04]  /*56b0*/  BSSY B1, `(.L_x_127) ;  /* 0x000000d000017945 */ /* 0x000fe80003800000 */
        /* <DEDUP_REMOVED lines=12> */
.L_x_128:
[----:B------:R-:W-:Y:S05]  /*5780*/  BSYNC B1 ;  /* 0x0000000000017941 */ /* 0x000fea0003800000 */
.L_x_127:
[----:B-----5:R-:W-:Y:S01]  /*5790*/  HADD2.F32 R8, -RZ, R92.H0_H0 ;  /* 0x2000005cff087230 */ /* 0x020fe20000004100 */
[----:B------:R-:W-:Y:S01]  /*57a0*/  LOP3.LUT P6, RZ, R152, 0x2, RZ, 0xc0, !PT ;  /* 0x0000000298ff7812 */ /* 0x000fe200078cc0ff */
[----:B------:R-:W-:Y:S03]  /*57b0*/  BSSY B1, `(.L_x_129) ;  /* 0x000000c000017945 */ /* 0x000fe60003800000 */
        /* <DEDUP_REMOVED lines=11> */
.L_x_130:
[----:B------:R-:W-:Y:S05]  /*5870*/  BSYNC B1 ;  /* 0x0000000000017941 */ /* 0x000fea0003800000 */
.L_x_129:
[----:B--2--5:R-:W-:Y:S01]  /*5880*/  HADD2.F32 R8, -RZ, R92.H0_H0 ;  /* 0x2000005cff087230 */ /* 0x024fe20000004100 */
[----:B------:R-:W-:Y:S04]  /*5890*/  BSSY B1, `(.L_x_131) ;  /* 0x000000d000017945 */ /* 0x000fe80003800000 */
[----:B------:R-:W-:-:S04]  /*58a0*/  FMUL R8, R8, R155 ;  /* 0x0000009b08087220 */ /* 0x000fc80000400000 */
[----:B------:R-:W-:-:S05]  /*58b0*/  FFMA R8, R57, R154, R8 ;  /* 0x0000009a39087223 */ /* 0x000fca0000000008 */
[----:B------:R-:W-:-:S04]  /*58c0*/  F2FP.F16.F32.PACK_AB R8, RZ, R8 ;  /* 0x00000008ff08723e */ /* 0x000fc800000000ff */
[----:B------:R-:W-:-:S05]  /*58d0*/  PRMT R9, R8, 0x7610, R9 ;  /* 0x0000761008097816 */ /* 0x000fca0000000009 */
[----:B------:R2:W-:Y:S01]  /*58e0*/  @P5 STG.E.U16 desc[UR36][R164.64], R9 ;  /* 0x00000009a4005986 */ /* 0x0005e2000c101524 */
[----:B------:R-:W-:-:S05]  /*58f0*/  IADD3 R8, P5, R88, R123, RZ ;  /* 0x0000007b58087210 */ /* 0x000fca0007fbe0ff */
[----:B--2---:R-:W-:Y:S01]  /*5900*/  IMAD.X R9, R89, 0x1, R125, P5 ;  /* 0x0000000159097824 */ /* 0x004fe200028e067d */
[----:B------:R-:W-:-:S05]  /*5910*/  IADD3 R10, P5, R20, R129, RZ ;  /* 0x00000081140a7210 */ /* 0x000fca0007fbe0ff */
[----:B------:R-:W-:Y:S01]  /*5920*/  IMAD.X R11, R21, 0x1, R135, P5 ;  /* 0x00000001150b7824 */ /* 0x000fe200028e0687 */
[----:B------:R-:W-:-:S13]  /*5930*/  ISETP.GT.AND P5, PT, R3, 0x108, P4 ;  /* 0x000001080300780c */ /* 0x000fda00027a4270 */
[----:B------:R-:W-:Y:S05]  /*5940*/  @!P5 BRA `(.L_x_132) ;  /* 0x000000000004d947 */ /* 0x000fea0003800000 */
[----:B------:R2:W5:Y:S02]  /*5950*/  LDG.E.LTC128B.U16 R92, desc[UR36][R10.64] ;  /* 0x000000240a5c7981 */ /* 0x000564000c1e1520 */
.L_x_132:
[----:B------:R-:W-:Y:S05]  /*5960*/  BSYNC B1 ;  /* 0x0000000000017941 */ /* 0x000fea0003800000 */
.L_x_131:
        /* <DEDUP_REMOVED lines=10> */
[----:B---3--:R-:W-:Y:S05]  /*5a10*/  @!P5 BRA `(.L_x_134) ;  /* 0x00000000000cd947 */ /* 0x008fea0003800000 */
[----:B------:R-:W-:-:S05]  /*5a20*/  IADD3 R56, P6, R20, R131, RZ ;  /* 0x0000008314387210 */ /* 0x000fca0007fde0ff */
[----:B------:R-:W-:-:S05]  /*5a30*/  IMAD.X R57, R21, 0x1, R135, P6 ;  /* 0x0000000115397824 */ /* 0x000fca00030e0687 */
[----:B------:R3:W5:Y:S03]  /*5a40*/  LDG.E.LTC128B.U16 R92, desc[UR36][R56.64] ;  /* 0x00000024385c7981 */ /* 0x000766000c1e1520 */
.L_x_134:
[----:B------:R-:W-:Y:S05]  /*5a50*/  BSYNC B1 ;  /* 0x0000000000017941 */ /* 0x000fea0003800000 */
.L_x_133:
[----:B---3-5:R-:W-:Y:S01]  /*5a60*/  HADD2.F32 R56, -RZ, R92.H0_H0 ;  /* 0x2000005cff387230 */ /* 0x028fe20000004100 */
[----:B------:R-:W-:Y:S01]  /*5a70*/  LOP3.LUT P6, RZ, R152, 0x4, RZ, 0xc0, !PT ;  /* 0x0000000498ff7812 */ /* 0x000fe200078cc0ff */
[----:B------:R-:W-:Y:S03]  /*5a80*/  BSSY B1, `(.L_x_135) ;  /* 0x000000d000017945 */ /* 0x000fe60003800000 */
[----:B------:R-:W-:-:S04]  /*5a90*/  FMUL R56, R56, R155 ;  /* 0x0000009b38387220 */ /* 0x000fc80000400000 */
[----:B------:R-:W-:-:S05]  /*5aa0*/  FFMA R56, R59, R154, R56 ;  /* 0x0000009a3b387223 */ /* 0x000fca0000000038 */
[----:B------:R-:W-:-:S04]  /*5ab0*/  F2FP.F16.F32.PACK_AB R56, RZ, R56 ;  /* 0x00000038ff38723e */ /* 0x000fc800000000ff */
[----:B------:R-:W-:-:S05]  /*5ac0*/  PRMT R57, R56, 0x7610, R57 ;  /* 0x0000761038397816 */ /* 0x000fca0000000039 */
[----:B------:R3:W-:Y:S01]  /*5ad0*/  @P5 STG.E.U16 desc[UR36][R164.64], R57 ;  /* 0x00000039a4005986 */ /* 0x0007e2000c101524 */
[----:B------:R-:W-:-:S05]  /*5ae0*/  IADD3 R56, P5, R137, R12, RZ ;  /* 0x0000000c89387210 */ /* 0x000fca0007fbe0ff */
[----:B---3--:R-:W-:Y:S01]  /*5af0*/  IMAD.X R57, R13, 0x1, R125, P5 ;  /* 0x000000010d397824 */ /* 0x008fe200028e067d */
[----:B------:R-:W-:-:S13]  /*5b00*/  ISETP.GT.AND P5, PT, R3, 0x100, P6 ;  /* 0x000001000300780c */ /* 0x000fda00037a4270 */
[----:B------:R-:W-:Y:S05]  /*5b10*/  @!P5 BRA `(.L_x_136) ;  /* 0x00000000000cd947 */ /* 0x000fea0003800000 */
[----:B------:R-:W-:-:S05]  /*5b20*/  IADD3 R58, P6, R91, R14, RZ ;  /* 0x0000000e5b3a7210 */ /* 0x000fca0007fde0ff */
[----:B------:R-:W-:-:S05]  /*5b30*/  IMAD.X R59, R15, 0x1, R135, P6 ;  /* 0x000000010f3b7824 */ /* 0x000fca00030e0687 */
[----:B------:R3:W5:Y:S03]  /*5b40*/  LDG.E.LTC128B.U16 R92, desc[UR36][R58.64] ;  /* 0x000000243a5c7981 */ /* 0x000766000c1e1520 */
.L_x_136:
[----:B------:R-:W-:Y:S05]  /*5b50*/  BSYNC B1 ;  /* 0x0000000000017941 */ /* 0x000fea0003800000 */
.L_x_135:
[----:B---3-5:R-:W-:Y:S01]  /*5b60*/  HADD2.F32 R58, -RZ, R92.H0_H0 ;  /* 0x2000005cff3a7230 */ /* 0x028fe20000004100 */
[----:B------:R-:W-:Y:S01]  /*5b70*/  LOP3.LUT P6, RZ, R152, 0x8, RZ, 0xc0, !PT ;  /* 0x0000000898ff7812 */ /* 0x000fe200078cc0ff */
[----:B------:R-:W-:Y:S03]  /*5b80*/  BSSY B1, `(.L_x_137) ;  /* 0x000000c000017945 */ /* 0x000fe60003800000 */
[----:B------:R-:W-:-:S04]  /*5b90*/  FMUL R59, R58, R155 ;  /* 0x0000009b3a3b7220 */ /* 0x000fc80000400000 */
[----:B------:R-:W-:-:S05]  /*5ba0*/  FFMA R59, R60, R154, R59 ;  /* 0x0000009a3c3b7223 */ /* 0x000fca000000003b */
[----:B------:R-:W-:-:S05]  /*5bb0*/  F2FP.F16.F32.PACK_AB R59, RZ, R59 ;  /* 0x0000003bff3b723e */ /* 0x000fca00000000ff */
        /* <DEDUP_REMOVED lines=8> */
.L_x_138:
[----:B------:R-:W-:Y:S05]  /*5c40*/  BSYNC B1 ;  /* 0x0000000000017941 */ /* 0x000fea0003800000 */
.L_x_137:
[----:B-----5:R-:W-:Y:S01]  /*5c50*/  HADD2.F32 R60, -RZ, R92.H0_H0 ;  /* 0x2000005cff3c7230 */ /* 0x020fe20000004100 */
[----:B------:R-:W-:Y:S01]  /*5c60*/  LOP3.LUT P6, RZ, R152, 0x4, RZ, 0xc0, !PT ;  /* 0x0000000498ff7812 */ /* 0x000fe200078cc0ff */
[----:B------:R-:W-:Y:S03]  /*5c70*/  BSSY B1, `(.L_x_139) ;  /* 0x000000e000017945 */ /* 0x000fe60003800000 */
[----:B------:R-:W-:-:S04]  /*5c80*/  FMUL R60, R60, R155 ;  /* 0x0000009b3c3c7220 */ /* 0x000fc80000400000 */
[----:B------:R-:W-:-:S05]  /*5c90*/  FFMA R60, R61, R154, R60 ;  /* 0x0000009a3d3c7223 */ /* 0x000fca000000003c */
[----:B------:R-:W-:-:S04]  /*5ca0*/  F2FP.F16.F32.PACK_AB R60, RZ, R60 ;  /* 0x0000003cff3c723e */ /* 0x000fc800000000ff */
[----:B------:R-:W-:Y:S02]  /*5cb0*/  PRMT R61, R60, 0x7610, R61 ;  /* 0x000076103c3d7816 */ /* 0x000fe4000000003d */
[----:B------:R-:W-:-:S03]  /*5cc0*/  PRMT R60, R92, 0x7610, R60 ;  /* 0x000076105c3c7816 */ /* 0x000fc6000000003c */
[----:B------:R4:W-:Y:S01]  /*5cd0*/  @P5 STG.E.U16 desc[UR36][R118.64], R61 ;  /* 0x0000003d76005986 */ /* 0x0009e2000c101524 */
[----:B---3--:R-:W-:-:S05]  /*5ce0*/  IADD3 R116, P5, R127, R88, RZ ;  /* 0x000000587f747210 */ /* 0x008fca0007fbe0ff */
[----:B------:R-:W-:Y:S01]  /*5cf0*/  IMAD.X R117, R89, 0x1, R125, P5 ;  /* 0x0000000159757824 */ /* 0x000fe200028e067d */
[----:B------:R-:W-:-:S13]  /*5d00*/  ISETP.GT.AND P5, PT, R3, 0x108, P6 ;  /* 0x000001080300780c */ /* 0x000fda00037a4270 */
[----:B----4-:R-:W-:Y:S05]  /*5d10*/  @!P5 BRA `(.L_x_140) ;  /* 0x00000000000cd947 */ /* 0x010fea0003800000 */
[----:B------:R-:W-:-:S05]  /*5d20*/  IADD3 R60, P6, R91, R20, RZ ;  /* 0x000000145b3c7210 */ /* 0x000fca0007fde0ff */
[----:B------:R-:W-:-:S05]  /*5d30*/  IMAD.X R61, R21, 0x1, R135, P6 ;  /* 0x00000001153d7824 */ /* 0x000fca00030e0687 */
[----:B------:R3:W5:Y:S03]  /*5d40*/  LDG.E.LTC128B.U16 R60, desc[UR36][R60.64] ;  /* 0x000000243c3c7981 */ /* 0x000766000c1e1520 */
.L_x_140:
[----:B------:R-:W-:Y:S05]  /*5d50*/  BSYNC B1 ;  /* 0x0000000000017941 */ /* 0x000fea0003800000 */
.L_x_139:
[----:B-----5:R-:W-:Y:S01]  /*5d60*/  HADD2.F32 R90, -RZ, R60.H0_H0 ;  /* 0x2000003cff5a7230 */ /* 0x020fe20000004100 */
[----:B------:R-:W-:Y:S01]  /*5d70*/  LOP3.LUT P6, RZ, R152, 0x8, RZ, 0xc0, !PT ;  /* 0x0000000898ff7812 */ /* 0x000fe200078cc0ff */
[----:B------:R-:W-:Y:S03]  /*5d80*/  BSSY B1, `(.L_x_141) ;  /* 0x000000d000017945 */ /* 0x000fe60003800000 */
[----:B---3--:R-:W-:-:S04]  /*5d90*/  FMUL R61, R90, R155 ;  /* 0x0000009b5a3d7220 */ /* 0x008fc80000400000 */
[----:B------:R-:W-:Y:S01]  /*5da0*/  FFMA R61, R62, R154, R61 ;  /* 0x0000009a3e3d7223 */ /* 0x000fe2000000003d */
[----:B------:R-:W-:-:S04]  /*5db0*/  PRMT R62, R60, 0x7610, R62 ;  /* 0x000076103c3e7816 */ /* 0x000fc8000000003e */
        /* <DEDUP_REMOVED lines=9> */
.L_x_142:
[----:B------:R-:W-:Y:S05]  /*5e50*/  BSYNC B1 ;  /* 0x0000000000017941 */ /* 0x000fea0003800000 */
.L_x_141:
[----:B---3-5:R-:W-:Y:S01]  /*5e60*/  HADD2.F32 R60, -RZ, R62.H0_H0 ;  /* 0x2000003eff3c7230 */ /* 0x028fe20000004100 */
[----:B------:R-:W-:Y:S01]  /*5e70*/  LOP3.LUT P6, RZ, R152, 0x10, RZ, 0xc0, !PT ;  /* 0x0000001098ff7812 */ /* 0x000fe200078cc0ff */
[----:B------:R-:W-:Y:S01]  /*5e80*/  BSSY B1, `(.L_x_143) ;  /* 0x000000e000017945 */ /* 0x000fe20003800000 */
[----:B------:R-:W-:Y:S02]  /*5e90*/  PRMT R90, R62, 0x7610, R90 ;  /* 0x000076103e5a7816 */ /* 0x000fe4000000005a */
        /* <DEDUP_REMOVED lines=12> */
.L_x_144:
[----:B------:R-:W-:Y:S05]  /*5f60*/  BSYNC B1 ;  /* 0x0000000000017941 */ /* 0x000fea0003800000 */
.L_x_143:
        /* <DEDUP_REMOVED lines=14> */
.L_x_146:
[----:B------:R-:W-:Y:S05]  /*6050*/  BSYNC B1 ;  /* 0x0000000000017941 */ /* 0x000fea0003800000 */
.L_x_145:
[----:B---3-5:R-:W-:Y:S01]  /*6060*/  HADD2.F32 R56, -RZ, R90.H0_H0 ;  /* 0x2000005aff387230 */ /* 0x028fe20000004100 */
        /* <DEDUP_REMOVED lines=15> */
.L_x_148:
[----:B------:R-:W-:Y:S05]  /*6160*/  BSYNC B1 ;  /* 0x0000000000017941 */ /* 0x000fea0003800000 */
.L_x_147:
        /* <DEDUP_REMOVED lines=15> */
.L_x_150:
[----:B------:R-:W-:Y:S05]  /*6260*/  BSYNC B1 ;  /* 0x0000000000017941 */ /* 0x000fea0003800000 */
.L_x_149:
        /* <DEDUP_REMOVED lines=15> */
.L_x_152:
[----:B------:R-:W-:Y:S05]  /*6360*/  BSYNC B1 ;  /* 0x0000000000017941 */ /* 0x000fea0003800000 */
.L_x_151:
        /* <DEDUP_REMOVED lines=14> */
.L_x_154:
[----:B------:R-:W-:Y:S05]  /*6450*/  BSYNC B1 ;  /* 0x0000000000017941 */ /* 0x000fea0003800000 */
.L_x_153:
        /* <DEDUP_REMOVED lines=16> */
.L_x_156:
[----:B------:R-:W-:Y:S05]  /*6560*/  BSYNC B1 ;  /* 0x0000000000017941 */ /* 0x000fea0003800000 */
.L_x_155:
[----:B-----5:R-:W-:Y:S01]  /*6570*/  HADD2.F32 R62, -RZ, R60.H0_H0 ;  /* 0x2000003cff3e7230 */ /* 0x020fe20000004100 */
[----:B------:R-:W-:Y:S01]  /*6580*/  LOP3.LUT P6, RZ, R152, 0x80, RZ, 0xc0, !PT ;  /* 0x0000008098ff7812 */ /* 0x000fe200078cc0ff */
[----:B------:R-:W-:Y:S01]  /*6590*/  BSSY B1, `(.L_x_157) ;  /* 0x000000d000017945 */ /* 0x000fe20003800000 */
[----:B------:R-:W-:Y:S02]  /*65a0*/  PRMT R66, R60, 0x7610, R66 ;  /* 0x000076103c427816 */ /* 0x000fe40000000042 */
[----:B---3--:R-:W-:-:S04]  /*65b0*/  FMUL R61, R62, R155 ;  /* 0x0000009b3e3d7220 */ /* 0x008fc80000400000 */
        /* <DEDUP_REMOVED lines=10> */
.L_x_158:
[----:B------:R-:W-:Y:S05]  /*6660*/  BSYNC B1 ;  /* 0x0000000000017941 */ /* 0x000fea0003800000 */
.L_x_157:
        /* <DEDUP_REMOVED lines=15> */
.L_x_160:
[----:B------:R-:W-:Y:S05]  /*6760*/  BSYNC B1 ;  /* 0x0000000000017941 */ /* 0x000fea0003800000 */
.L_x_159:
        /* <DEDUP_REMOVED lines=14> */
.L_x_162:
[----:B------:R-:W-:Y:S05]  /*6850*/  BSYNC B1 ;  /* 0x0000000000017941 */ /* 0x000fea0003800000 */
.L_x_161:
        /* <DEDUP_REMOVED lines=16> */
.L_x_164:
[----:B------:R-:W-:Y:S05]  /*6960*/  BSYNC B1 ;  /* 0x0000000000017941 */ /* 0x000fea0003800000 */
.L_x_163:
        /* <DEDUP_REMOVED lines=15> */
.L_x_166:
[----:B------:R-:W-:Y:S05]  /*6a60*/  BSYNC B1 ;  /* 0x0000000000017941 */ /* 0x000fea0003800000 */
.L_x_165:
        /* <DEDUP_REMOVED lines=15> */
.L_x_168:
[----:B------:R-:W-:Y:S05]  /*6b60*/  BSYNC B1 ;  /* 0x0000000000017941 */ /* 0x000fea0003800000 */
.L_x_167:
        /* <DEDUP_REMOVED lines=14> */
.L_x_170:
[----:B------:R-:W-:Y:S05]  /*6c50*/  BSYNC B1 ;  /* 0x0000000000017941 */ /* 0x000fea0003800000 */
.L_x_169:
        /* <DEDUP_REMOVED lines=16> */
.L_x_172:
[----:B------:R-:W-:Y:S05]  /*6d60*/  BSYNC B1 ;  /* 0x0000000000017941 */ /* 0x000fea0003800000 */
.L_x_171:
        /* <DEDUP_REMOVED lines=15> */
.L_x_174:
[----:B------:R-:W-:Y:S05]  /*6e60*/  BSYNC B1 ;  /* 0x0000000000017941 */ /* 0x000fea0003800000 */
.L_x_173:
[----:B---3-5:R-:W-:Y:S01]  /*6e70*/  HADD2.F32 R60, -RZ, R66.H0_H0 ;  /* 0x20000042ff3c7230 */ /* 0x028fe20000004100 */
[----:B------:R-:W-:Y:S04]  /*6e80*/  BSSY B1, `(.L_x_175) ;  /* 0x000000d000017945 */ /* 0x000fe80003800000 */
        /* <DEDUP_REMOVED lines=12> */
.L_x_176:
[----:B------:R-:W-:Y:S05]  /*6f50*/  BSYNC B1 ;  /* 0x0000000000017941 */ /* 0x000fea0003800000 */
.L_x_175:
[----:B---3-5:R-:W-:Y:S01]  /*6f60*/  HADD2.F32 R62, -RZ, R66.H0_H0 ;  /* 0x20000042ff3e7230 */ /* 0x028fe20000004100 */
        /* <DEDUP_REMOVED lines=12> */
.L_x_178:
[----:B------:R-:W-:Y:S05]  /*7030*/  BSYNC B1 ;  /* 0x0000000000017941 */ /* 0x000fea0003800000 */
.L_x_177:
[----:B---3-5:R-:W-:Y:S01]  /*7040*/  HADD2.F32 R56, -RZ, R66.H0_H0 ;  /* 0x20000042ff387230 */ /* 0x028fe20000004100 */
[----:B------:R-:W-:Y:S04]  /*7050*/  BSSY B1, `(.L_x_179) ;  /* 0x000000e000017945 */ /* 0x000fe80003800000 */
        /* <DEDUP_REMOVED lines=13> */
.L_x_180:
[----:B------:R-:W-:Y:S05]  /*7130*/  BSYNC B1 ;  /* 0x0000000000017941 */ /* 0x000fea0003800000 */
.L_x_179:
[----:B-----5:R-:W-:Y:S01]  /*7140*/  HADD2.F32 R58, -RZ, R56.H0_H0 ;  /* 0x20000038ff3a7230 */ /* 0x020fe20000004100 */
[----:B------:R-:W-:Y:S04]  /*7150*/  BSSY B1, `(.L_x_181) ;  /* 0x000000c000017945 */ /* 0x000fe80003800000 */
        /* <DEDUP_REMOVED lines=11> */
.L_x_182:
[----:B------:R-:W-:Y:S05]  /*7210*/  BSYNC B1 ;  /* 0x0000000000017941 */ /* 0x000fea0003800000 */
.L_x_181:
[----:B-----5:R-:W-:Y:S01]  /*7220*/  HADD2.F32 R62, -RZ, R56.H0_H0 ;  /* 0x20000038ff3e7230 */ /* 0x020fe20000004100 */
[----:B------:R-:W-:Y:S01]  /*7230*/  BSSY B1, `(.L_x_183) ;  /* 0x000000e000017945 */ /* 0x000fe20003800000 */
[----:B------:R-:W-:-:S03]  /*7240*/  PRMT R64, R56, 0x7610, R64 ;  /* 0x0000761038407816 */ /* 0x000fc60000000040 */
[----:B------:R-:W-:-:S04]  /*7250*/  FMUL R62, R62, R155 ;  /* 0x0000009b3e3e7220 */ /* 0x000fc80000400000 */
[----:B------:R-:W-:-:S05]  /*7260*/  FFMA R62, R83, R154, R62 ;  /* 0x0000009a533e7223 */ /* 0x000fca000000003e */
[----:B------:R-:W-:-:S04]  /*7270*/  F2FP.F16.F32.PACK_AB R62, RZ, R62 ;  /* 0x0000003eff3e723e */ /* 0x000fc800000000ff */
[----:B---3--:R-:W-:-:S05]  /*7280*/  PRMT R57, R62, 0x7610, R57 ;  /* 0x000076103e397816 */ /* 0x008fca0000000039 */
        /* <DEDUP_REMOVED lines=8> */
.L_x_184:
[----:B------:R-:W-:Y:S05]  /*7310*/  BSYNC B1 ;  /* 0x0000000000017941 */ /* 0x000fea0003800000 */
.L_x_183:
[----:B---3-5:R-:W-:Y:S01]  /*7320*/  HADD2.F32 R56, -RZ, R64.H0_H0 ;  /* 0x20000040ff387230 */ /* 0x028fe20000004100 */
[----:B------:R-:W-:Y:S04]  /*7330*/  BSSY B1, `(.L_x_185) ;  /* 0x000000c000017945 */ /* 0x000fe80003800000 */
[----:B------:R-:W-:-:S04]  /*7340*/  FMUL R57, R56, R155 ;  /* 0x0000009b38397220 */ /* 0x000fc80000400000 */
[----:B------:R-:W-:-:S05]  /*7350*/  FFMA R57, R84, R154, R57 ;  /* 0x0000009a54397223 */ /* 0x000fca0000000039 */
[----:B------:R-:W-:-:S05]  /*7360*/  F2FP.F16.F32.PACK_AB R57, RZ, R57 ;  /* 0x00000039ff39723e */ /* 0x000fca00000000ff */
[----:B------:R3:W-:Y:S01]  /*7370*/  @P5 STG.E.U16 desc[UR36][R60.64], R57 ;  /* 0x000000393c005986 */ /* 0x0007e2000c101524 */
[----:B------:R-:W-:-:S05]  /*7380*/  IADD3 R56, P5, R161, R88, RZ ;  /* 0x00000058a1387210 */ /* 0x000fca0007fbe0ff */
[----:B---3--:R-:W-:Y:S01]  /*7390*/  IMAD.X R57, R89, 0x1, R125, P5 ;  /* 0x0000000159397824 */ /* 0x008fe200028e067d */
[----:B------:R-:W-:-:S05]  /*73a0*/  IADD3 R14, P5, R115, R14, RZ ;  /* 0x0000000e730e7210 */ /* 0x000fca0007fbe0ff */
[----:B------:R-:W-:Y:S01]  /*73b0*/  IMAD.X R15, R15, 0x1, R135, P5 ;  /* 0x000000010f0f7824 */ /* 0x000fe200028e0687 */
[----:B------:R-:W-:-:S13]  /*73c0*/  ISETP.GT.AND P5, PT, R3, 0x100, P0 ;  /* 0x000001000300780c */ /* 0x000fda00007a4270 */
[----:B------:R-:W-:Y:S05]  /*73d0*/  @!P5 BRA `(.L_x_186) ;  /* 0x000000000004d947 */ /* 0x000fea0003800000 */
[----:B------:R3:W5:Y:S02]  /*73e0*/  LDG.E.LTC128B.U16 R64, desc[UR36][R14.64] ;  /* 0x000000240e407981 */ /* 0x000764000c1e1520 */
.L_x_186:
[----:B------:R-:W-:Y:S05]  /*73f0*/  BSYNC B1 ;  /* 0x0000000000017941 */ /* 0x000fea0003800000 */
.L_x_185:
        /* <DEDUP_REMOVED lines=14> */
.L_x_188:
[----:B------:R-:W-:Y:S05]  /*74e0*/  BSYNC B1 ;  /* 0x0000000000017941 */ /* 0x000fea0003800000 */
.L_x_187:
        /* <DEDUP_REMOVED lines=9> */
[----:B---3--:R-:W-:Y:S01]  /*7580*/  IMAD.X R13, R21, 0x1, R135, P5 ;  /* 0x00000001150d7824 */ /* 0x008fe200028e0687 */
[----:B------:R-:W-:-:S13]  /*7590*/  ISETP.GT.AND P5, PT, R3, 0x108, P0 ;  /* 0x000001080300780c */ /* 0x000fda00007a4270 */
[----:B------:R-:W-:Y:S05]  /*75a0*/  @!P5 BRA `(.L_x_190) ;  /* 0x000000000004d947 */ /* 0x000fea0003800000 */
[----:B------:R3:W5:Y:S02]  /*75b0*/  LDG.E.LTC128B.U16 R64, desc[UR36][R12.64] ;  /* 0x000000240c407981 */ /* 0x000764000c1e1520 */
.L_x_190:
[----:B------:R-:W-:Y:S05]  /*75c0*/  BSYNC B1 ;  /* 0x0000000000017941 */ /* 0x000fea0003800000 */
.L_x_189:
        /* <DEDUP_REMOVED lines=15> */
.L_x_192:
[----:B------:R-:W-:Y:S05]  /*76c0*/  BSYNC B1 ;  /* 0x0000000000017941 */ /* 0x000fea0003800000 */
.L_x_191:
[----:B-1---5:R-:W-:Y:S01]  /*76d0*/  HADD2.F32 R20, -RZ, R12.H0_H0 ;  /* 0x2000000cff147230 */ /* 0x022fe20000004100 */
[----:B------:R-:W-:Y:S01]  /*76e0*/  LOP3.LUT P6, RZ, R152, 0x2, RZ, 0xc0, !PT ;  /* 0x0000000298ff7812 */ /* 0x000fe200078cc0ff */
[----:B------:R-:W-:Y:S03]  /*76f0*/  BSSY B1, `(.L_x_193) ;  /* 0x000000c000017945 */ /* 0x000fe60003800000 */
[----:B---3--:R-:W-:-:S04]  /*7700*/  FMUL R13, R20, R155 ;  /* 0x0000009b140d7220 */ /* 0x008fc80000400000 */
[----:B------:R-:W-:-:S05]  /*7710*/  FFMA R13, R24, R154, R13 ;  /* 0x0000009a180d7223 */ /* 0x000fca000000000d */
[----:B------:R-:W-:-:S05]  /*7720*/  F2FP.F16.F32.PACK_AB R13, RZ, R13 ;  /* 0x0000000dff0d723e */ /* 0x000fca00000000ff */
[----:B------:R1:W-:Y:S01]  /*7730*/  @P5 STG.E.U16 desc[UR36][R14.64], R13 ;  /* 0x0000000d0e005986 */ /* 0x0003e2000c101524 */
[----:B------:R-:W-:-:S05]  /*7740*/  IADD3 R56, P5, R4, R133, RZ ;  /* 0x0000008504387210 */ /* 0x000fca0007fbe0ff */
[----:B------:R-:W-:Y:S01]  /*7750*/  IMAD.X R57, R5, 0x1, R125, P5 ;  /* 0x0000000105397824 */ /* 0x000fe200028e067d */
[----:B------:R-:W-:-:S13]  /*7760*/  ISETP.GT.AND P5, PT, R3, 0x180, P6 ;  /* 0x000001800300780c */ /* 0x000fda00037a4270 */
[----:B-1----:R-:W-:Y:S05]  /*7770*/  @!P5 BRA `(.L_x_194) ;  /* 0x00000000000cd947 */ /* 0x002fea0003800000 */
[----:B------:R-:W-:-:S05]  /*7780*/  IADD3 R12, P6, R6, R131, RZ ;  /* 0x00000083060c7210 */ /* 0x000fca0007fde0ff */
[----:B------:R-:W-:-:S05]  /*7790*/  IMAD.X R13, R7, 0x1, R135, P6 ;  /* 0x00000001070d7824 */ /* 0x000fca00030e0687 */
[----:B------:R1:W5:Y:S03]  /*77a0*/  LDG.E.LTC128B.U16 R12, desc[UR36][R12.64] ;  /* 0x000000240c0c7981 */ /* 0x000366000c1e1520 */
.L_x_194:
[----:B------:R-:W-:Y:S05]  /*77b0*/  BSYNC B1 ;  /* 0x0000000000017941 */ /* 0x000fea0003800000 */
.L_x_193:
[----:B-----5:R-:W-:Y:S01]  /*77c0*/  HADD2.F32 R14, -RZ, R12.H0_H0 ;  /* 0x2000000cff0e7230 */ /* 0x020fe20000004100 */
[----:B------:R-:W-:Y:S01]  /*77d0*/  ISETP.GT.AND P4, PT, R3, 0x188, P4 ;  /* 0x000001880300780c */ /* 0x000fe20002784270 */
[----:B------:R-:W-:Y:S03]  /*77e0*/  BSSY B1, `(.L_x_195) ;  /* 0x000000c000017945 */ /* 0x000fe60003800000 */
[----:B------:R-:W-:-:S04]  /*77f0*/  FMUL R14, R14, R155 ;  /* 0x0000009b0e0e7220 */ /* 0x000fc80000400000 */
[----:B------:R-:W-:-:S05]  /*7800*/  FFMA R14, R25, R154, R14 ;  /* 0x0000009a190e7223 */ /* 0x000fca000000000e */
[----:B------:R-:W-:-:S04]  /*7810*/  F2FP.F16.F32.PACK_AB R14, RZ, R14 ;  /* 0x0000000eff0e723e */ /* 0x000fc800000000ff */
[----:B-1----:R-:W-:-:S05]  /*7820*/  PRMT R13, R14, 0x7610, R13 ;  /* 0x000076100e0d7816 */ /* 0x002fca000000000d */
[----:B------:R1:W-:Y:S01]  /*7830*/  @P5 STG.E.U16 desc[UR36][R58.64], R13 ;  /* 0x0000000d3a005986 */ /* 0x0003e2000c101524 */
[----:B------:R-:W-:-:S05]  /*7840*/  IADD3 R14, P5, R8, R123, RZ ;  /* 0x0000007b080e7210 */ /* 0x000fca0007fbe0ff */
[----:B------:R-:W-:Y:S01]  /*7850*/  IMAD.X R15, R9, 0x1, R125, P5 ;  /* 0x00000001090f7824 */ /* 0x000fe200028e067d */
[----:B------:R-:W-:Y:S07]  /*7860*/  @!P4 BRA `(.L_x_196) ;  /* 0x00000000000cc947 */ /* 0x000fee0003800000 */
[----:B------:R-:W-:-:S05]  /*7870*/  IADD3 R12, P5, R10, R129, RZ ;  /* 0x000000810a0c7210 */ /* 0x000fca0007fbe0ff */
[----:B-1----:R-:W-:-:S05]  /*7880*/  IMAD.X R13, R11, 0x1, R135, P5 ;  /* 0x000000010b0d7824 */ /* 0x002fca00028e0687 */
[----:B------:R3:W5:Y:S03]  /*7890*/  LDG.E.LTC128B.U16 R12, desc[UR36][R12.64] ;  /* 0x000000240c0c7981 */ /* 0x000766000c1e1520 */
.L_x_196:
[----:B------:R-:W-:Y:S05]  /*78a0*/  BSYNC B1 ;  /* 0x0000000000017941 */ /* 0x000fea0003800000 */
.L_x_195:
[----:B-----5:R-:W-:Y:S01]  /*78b0*/  HADD2.F32 R20, -RZ, R12.H0_H0 ;  /* 0x2000000cff147230 */ /* 0x020fe20000004100 */
[----:B------:R-:W-:Y:S01]  /*78c0*/  LOP3.LUT P5, RZ, R152, 0x2, RZ, 0xc0, !PT ;  /* 0x0000000298ff7812 */ /* 0x000fe200078ac0ff */
[----:B------:R-:W-:Y:S03]  /*78d0*/  BSSY B1, `(.L_x_197) ;  /* 0x000000c000017945 */ /* 0x000fe60003800000 */
[----:B-1-3--:R-:W-:-:S04]  /*78e0*/  FMUL R13, R20, R155 ;  /* 0x0000009b140d7220 */ /* 0x00afc80000400000 */
        /* <DEDUP_REMOVED lines=10> */
.L_x_198:
[----:B------:R-:W-:Y:S05]  /*7990*/  BSYNC B1 ;  /* 0x0000000000017941 */ /* 0x000fea0003800000 */
.L_x_197:
        /* <DEDUP_REMOVED lines=12> */
[----:B-1----:R-:W-:-:S05]  /*7a60*/  IMAD.X R13, R7, 0x1, R135, P5 ;  /* 0x00000001070d7824 */ /* 0x002fca00028e0687 */
[----:B------:R3:W5:Y:S03]  /*7a70*/  LDG.E.LTC128B.U16 R12, desc[UR36][R12.64] ;  /* 0x000000240c0c7981 */ /* 0x000766000c1e1520 */
.L_x_200:
[----:B------:R-:W-:Y:S05]  /*7a80*/  BSYNC B1 ;  /* 0x0000000000017941 */ /* 0x000fea0003800000 */
.L_x_199:
        /* <DEDUP_REMOVED lines=14> */
.L_x_202:
[----:B------:R-:W-:Y:S05]  /*7b70*/  BSYNC B1 ;  /* 0x0000000000017941 */ /* 0x000fea0003800000 */
.L_x_201:
[----:B-----5:R-:W-:Y:S01]  /*7b80*/  HADD2.F32 R14, -RZ, R12.H0_H0 ;  /* 0x2000000cff0e7230 */ /* 0x020fe20000004100 */
        /* <DEDUP_REMOVED lines=14> */
.L_x_204:
[----:B------:R-:W-:Y:S05]  /*7c70*/  BSYNC B1 ;  /* 0x0000000000017941 */ /* 0x000fea0003800000 */
.L_x_203:
[----:B-----5:R-:W-:Y:S01]  /*7c80*/  HADD2.F32 R20, -RZ, R12.H0_H0 ;  /* 0x2000000cff147230 */ /* 0x020fe20000004100 */
[----:B------:R-:W-:Y:S04]  /*7c90*/  BSSY B1, `(.L_x_205) ;  /* 0x000000c000017945 */ /* 0x000fe80003800000 */
        /* <DEDUP_REMOVED lines=11> */
.L_x_206:
[----:B------:R-:W-:Y:S05]  /*7d50*/  BSYNC B1 ;  /* 0x0000000000017941 */ /* 0x000fea0003800000 */
.L_x_205:
        /* <DEDUP_REMOVED lines=14> */
.L_x_208:
[----:B------:R-:W-:Y:S05]  /*7e40*/  BSYNC B1 ;  /* 0x0000000000017941 */ /* 0x000fea0003800000 */
.L_x_207:
        /* <DEDUP_REMOVED lines=14> */
.L_x_210:
[----:B------:R-:W-:Y:S05]  /*7f30*/  BSYNC B1 ;  /* 0x0000000000017941 */ /* 0x000fea0003800000 */
.L_x_209:
[----:B-----5:R-:W-:Y:S01]  /*7f40*/  HADD2.F32 R14, -RZ, R12.H0_H0 ;  /* 0x2000000cff0e7230 */ /* 0x020fe20000004100 */
[----:B------:R-:W-:Y:S01]  /*7f50*/  LOP3.LUT P5, RZ, R152, 0x10, RZ, 0xc0, !PT ;  /* 0x0000001098ff7812 */ /* 0x000fe200078ac0ff */
        /* <DEDUP_REMOVED lines=13> */
.L_x_212:
[----:B------:R-:W-:Y:S05]  /*8030*/  BSYNC B1 ;  /* 0x0000000000017941 */ /* 0x000fea0003800000 */
.L_x_211:
[----:B-----5:R-:W-:Y:S01]  /*8040*/  HADD2.F32 R20, -RZ, R12.H0_H0 ;  /* 0x2000000cff147230 */ /* 0x020fe20000004100 */
[----:B------:R-:W-:Y:S04]  /*8050*/  BSSY B1, `(.L_x_213) ;  /* 0x000000c000017945 */ /* 0x000fe80003800000 */
[----:B-1----:R-:W-:-:S04]  /*8060*/  FMUL R13, R20, R155 ;  /* 0x0000009b140d7220 */ /* 0x002fc80000400000 */
        /* <DEDUP_REMOVED lines=10> */
.L_x_214:
[----:B------:R-:W-:Y:S05]  /*8110*/  BSYNC B1 ;  /* 0x0000000000017941 */ /* 0x000fea0003800000 */
.L_x_213:
        /* <DEDUP_REMOVED lines=14> */
.L_x_216:
[----:B------:R-:W-:Y:S05]  /*8200*/  BSYNC B1 ;  /* 0x0000000000017941 */ /* 0x000fea0003800000 */
.L_x_215:
        /* <DEDUP_REMOVED lines=14> */
.L_x_218:
[----:B------:R-:W-:Y:S05]  /*82f0*/  BSYNC B1 ;  /* 0x0000000000017941 */ /* 0x000fea0003800000 */
.L_x_217:
        /* <DEDUP_REMOVED lines=13> */
[----:B-1----:R-:W-:-:S05]  /*83d0*/  IMAD.X R13, R11, 0x1, R135, P5 ;  /* 0x000000010b0d7824 */ /* 0x002fca00028e0687 */
[----:B------:R3:W5:Y:S03]  /*83e0*/  LDG.E.LTC128B.U16 R12, desc[UR36][R12.64] ;  /* 0x000000240c0c7981 */ /* 0x000766000c1e1520 */
.L_x_220:
[----:B------:R-:W-:Y:S05]  /*83f0*/  BSYNC B1 ;  /* 0x0000000000017941 */ /* 0x000fea0003800000 */
.L_x_219:
        /* <DEDUP_REMOVED lines=13> */
.L_x_222:
[----:B------:R-:W-:Y:S05]  /*84d0*/  BSYNC B1 ;  /* 0x0000000000017941 */ /* 0x000fea0003800000 */
.L_x_221:
        /* <DEDUP_REMOVED lines=14> */
.L_x_224:
[----:B------:R-:W-:Y:S05]  /*85c0*/  BSYNC B1 ;  /* 0x0000000000017941 */ /* 0x000fea0003800000 */
.L_x_223:
        /* <DEDUP_REMOVED lines=14> */
.L_x_226:
[----:B------:R-:W-:Y:S05]  /*86b0*/  BSYNC B1 ;  /* 0x0000000000017941 */ /* 0x000fea0003800000 */
.L_x_225:
        /* <DEDUP_REMOVED lines=15> */
.L_x_228:
[----:B------:R-:W-:Y:S05]  /*87b0*/  BSYNC B1 ;  /* 0x0000000000017941 */ /* 0x000fea0003800000 */
.L_x_227:
        /* <DEDUP_REMOVED lines=13> */
.L_x_230:
[----:B------:R-:W-:Y:S05]  /*8890*/  BSYNC B1 ;  /* 0x0000000000017941 */ /* 0x000fea0003800000 */
.L_x_229:
        /* <DEDUP_REMOVED lines=15> */
.L_x_232:
[----:B------:R-:W-:Y:S05]  /*8990*/  BSYNC B1 ;  /* 0x0000000000017941 */ /* 0x000fea0003800000 */
.L_x_231:
[----:B-----5:R-:W-:Y:S01]  /*89a0*/  HADD2.F32 R20, -RZ, R12.H0_H0 ;  /* 0x2000000cff147230 */ /* 0x020fe20000004100 */
[----:B------:R-:W-:Y:S01]  /*89b0*/  LOP3.LUT P6, RZ, R152, 0x1, RZ, 0xc0, !PT ;  /* 0x0000000198ff7812 */ /* 0x000fe200078cc0ff */
[----:B------:R-:W-:Y:S03]  /*89c0*/  BSSY B1, `(.L_x_233) ;  /* 0x000000a000017945 */ /* 0x000fe60003800000 */
[----:B-1----:R-:W-:-:S04]  /*89d0*/  FMUL R13, R20, R155 ;  /* 0x0000009b140d7220 */ /* 0x002fc80000400000 */
[----:B------:R-:W-:-:S05]  /*89e0*/  FFMA R13, R44, R154, R13 ;  /* 0x0000009a2c0d7223 */ /* 0x000fca000000000d */
[----:B------:R-:W-:-:S05]  /*89f0*/  F2FP.F16.F32.PACK_AB R13, RZ, R13 ;  /* 0x0000000dff0d723e */ /* 0x000fca00000000ff */
[----:B------:R1:W-:Y:S01]  /*8a00*/  @P4 STG.E.U16 desc[UR36][R28.64], R13 ;  /* 0x0000000d1c004986 */ /* 0x0003e2000c101524 */
[----:B------:R-:W-:-:S13]  /*8a10*/  ISETP.GT.AND P4, PT, R3, 0x180, P6 ;  /* 0x000001800300780c */ /* 0x000fda0003784270 */
[----:B-1----:R-:W-:Y:S05]  /*8a20*/  @!P4 BRA `(.L_x_234) ;  /* 0x00000000000cc947 */ /* 0x002fea0003800000 */
[----:B------:R-:W-:-:S05]  /*8a30*/  IADD3 R12, P5, R6, R159, RZ ;  /* 0x0000009f060c7210 */ /* 0x000fca0007fbe0ff */
[----:B------:R-:W-:-:S05]  /*8a40*/  IMAD.X R13, R7, 0x1, R135, P5 ;  /* 0x00000001070d7824 */ /* 0x000fca00028e0687 */
[----:B------:R1:W5:Y:S03]  /*8a50*/  LDG.E.LTC128B.U16 R12, desc[UR36][R12.64] ;  /* 0x000000240c0c7981 */ /* 0x000366000c1e1520 */
.L_x_234:
[----:B------:R-:W-:Y:S05]  /*8a60*/  BSYNC B1 ;  /* 0x0000000000017941 */ /* 0x000fea0003800000 */
.L_x_233:
[----:B-----5:R-:W-:Y:S01]  /*8a70*/  HADD2.F32 R20, -RZ, R12.H0_H0 ;  /* 0x2000000cff147230 */ /* 0x020fe20000004100 */
[----:B------:R-:W-:Y:S01]  /*8a80*/  LOP3.LUT P5, RZ, R152, 0x400, RZ, 0xc0, !PT ;  /* 0x0000040098ff7812 */ /* 0x000fe200078ac0ff */
[----:B------:R-:W-:Y:S03]  /*8a90*/  BSSY B1, `(.L_x_235) ;  /* 0x000000a000017945 */ /* 0x000fe60003800000 */
[----:B------:R-:W-:-:S04]  /*8aa0*/  FMUL R20, R20, R155 ;  /* 0x0000009b14147220 */ /* 0x000fc80000400000 */
[----:B------:R-:W-:-:S05]  /*8ab0*/  FFMA R20, R45, R154, R20 ;  /* 0x0000009a2d147223 */ /* 0x000fca0000000014 */
[----:B------:R-:W-:-:S05]  /*8ac0*/  F2FP.F16.F32.PACK_AB R20, RZ, R20 ;  /* 0x00000014ff14723e */ /* 0x000fca00000000ff */
[----:B------:R3:W-:Y:S01]  /*8ad0*/  @P4 STG.E.U16 desc[UR36][R30.64], R20 ;  /* 0x000000141e004986 */ /* 0x0007e2000c101524 */
[----:B------:R-:W-:-:S13]  /*8ae0*/  ISETP.GT.AND P4, PT, R3, 0x188, P5 ;  /* 0x000001880300780c */ /* 0x000fda0002f84270 */
[----:B---3--:R-:W-:Y:S05]  /*8af0*/  @!P4 BRA `(.L_x_236) ;  /* 0x00000000000cc947 */ /* 0x008fea0003800000 */
[----:B------:R-:W-:-:S05]  /*8b00*/  IADD3 R12, P5, R10, R105, RZ ;  /* 0x000000690a0c7210 */ /* 0x000fca0007fbe0ff */
[----:B-1----:R-:W-:-:S05]  /*8b10*/  IMAD.X R13, R11, 0x1, R135, P5 ;  /* 0x000000010b0d7824 */ /* 0x002fca00028e0687 */
[----:B------:R3:W5:Y:S03]  /*8b20*/  LDG.E.LTC128B.U16 R12, desc[UR36][R12.64] ;  /* 0x000000240c0c7981 */ /* 0x000766000c1e1520 */
.L_x_236:
[----:B------:R-:W-:Y:S05]  /*8b30*/  BSYNC B1 ;  /* 0x0000000000017941 */ /* 0x000fea0003800000 */
.L_x_235:
[----:B-----5:R-:W-:Y:S01]  /*8b40*/  HADD2.F32 R20, -RZ, R12.H0_H0 ;  /* 0x2000000cff147230 */ /* 0x020fe20000004100 */
[----:B------:R-:W-:Y:S01]  /*8b50*/  ISETP.GT.AND P5, PT, R3, 0x188, P6 ;  /* 0x000001880300780c */ /* 0x000fe200037a4270 */
[----:B------:R-:W-:Y:S03]  /*8b60*/  BSSY B1, `(.L_x_237) ;  /* 0x000000a000017945 */ /* 0x000fe60003800000 */
[----:B-1-3--:R-:W-:Y:S01]  /*8b70*/  FMUL R13, R20, R155 ;  /* 0x0000009b140d7220 */ /* 0x00afe20000400000 */
[----:B------:R-:W-:-:S03]  /*8b80*/  PRMT R20, R12, 0x7610, R20 ;  /* 0x000076100c147816 */ /* 0x000fc60000000014 */
[----:B------:R-:W-:-:S05]  /*8b90*/  FFMA R13, R46, R154, R13 ;  /* 0x0000009a2e0d7223 */ /* 0x000fca000000000d */
[----:B------:R-:W-:-:S05]  /*8ba0*/  F2FP.F16.F32.PACK_AB R13, RZ, R13 ;  /* 0x0000000dff0d723e */ /* 0x000fca00000000ff */
[----:B------:R1:W-:Y:S01]  /*8bb0*/  @P4 STG.E.U16 desc[UR36][R14.64], R13 ;  /* 0x0000000d0e004986 */ /* 0x0003e2000c101524 */
[----:B------:R-:W-:Y:S05]  /*8bc0*/  @!P5 BRA `(.L_x_238) ;  /* 0x00000000000cd947 */ /* 0x000fea0003800000 */
[----:B------:R-:W-:-:S05]  /*8bd0*/  IADD3 R12, P4, R10, R159, RZ ;  /* 0x0000009f0a0c7210 */ /* 0x000fca0007f9e0ff */
[----:B-1----:R-:W-:-:S05]  /*8be0*/  IMAD.X R13, R11, 0x1, R135, P4 ;  /* 0x000000010b0d7824 */ /* 0x002fca00020e0687 */
[----:B------:R3:W5:Y:S03]  /*8bf0*/  LDG.E.LTC128B.U16 R20, desc[UR36][R12.64] ;  /* 0x000000240c147981 */ /* 0x000766000c1e1520 */
.L_x_238:
[----:B------:R-:W-:Y:S05]  /*8c00*/  BSYNC B1 ;  /* 0x0000000000017941 */ /* 0x000fea0003800000 */
.L_x_237:
[----:B---3-5:R-:W-:Y:S01]  /*8c10*/  HADD2.F32 R12, -RZ, R20.H0_H0 ;  /* 0x20000014ff0c7230 */ /* 0x028fe20000004100 */
[----:B------:R-:W-:Y:S04]  /*8c20*/  BSSY B1, `(.L_x_239) ;  /* 0x000000c000017945 */ /* 0x000fe80003800000 */
[----:B-1----:R-:W-:Y:S01]  /*8c30*/  FMUL R14, R12, R155 ;  /* 0x0000009b0c0e7220 */ /* 0x002fe20000400000 */
[----:B------:R-:W-:-:S03]  /*8c40*/  IADD3 R12, P4, R8, R151, RZ ;  /* 0x00000097080c7210 */ /* 0x000fc60007f9e0ff */
[----:B------:R-:W-:Y:S02]  /*8c50*/  FFMA R14, R47, R154, R14 ;  /* 0x0000009a2f0e7223 */ /* 0x000fe4000000000e */
[----:B------:R-:W-:Y:S01]  /*8c60*/  IMAD.X R13, R9, 0x1, R125, P4 ;  /* 0x00000001090d7824 */ /* 0x000fe200020e067d */
[----:B------:R-:W-:Y:S02]  /*8c70*/  ISETP.GT.AND P4, PT, R3, 0x180, P3 ;  /* 0x000001800300780c */ /* 0x000fe40001f84270 */
[----:B------:R-:W-:-:S05]  /*8c80*/  F2FP.F16.F32.PACK_AB R14, RZ, R14 ;  /* 0x0000000eff0e723e */ /* 0x000fca00000000ff */
[----:B------:R1:W-:Y:S06]  /*8c90*/  @P5 STG.E.U16 desc[UR36][R12.64], R14 ;  /* 0x0000000e0c005986 */ /* 0x0003ec000c101524 */
[----:B------:R-:W-:Y:S05]  /*8ca0*/  @!P4 BRA `(.L_x_240) ;  /* 0x00000000000cc947 */ /* 0x000fea0003800000 */
[----:B-1----:R-:W-:-:S05]  /*8cb0*/  IADD3 R12, P5, R6, R109, RZ ;  /* 0x0000006d060c7210 */ /* 0x002fca0007fbe0ff */
[----:B------:R-:W-:-:S05]  /*8cc0*/  IMAD.X R13, R7, 0x1, R135, P5 ;  /* 0x00000001070d7824 */ /* 0x000fca00028e0687 */
[----:B------:R3:W5:Y:S03]  /*8cd0*/  LDG.E.LTC128B.U16 R20, desc[UR36][R12.64] ;  /* 0x000000240c147981 */ /* 0x000766000c1e1520 */
.L_x_240:
[----:B------:R-:W-:Y:S05]  /*8ce0*/  BSYNC B1 ;  /* 0x0000000000017941 */ /* 0x000fea0003800000 */
.L_x_239:
[----:B-1-3-5:R-:W-:Y:S01]  /*8cf0*/  HADD2.F32 R12, -RZ, R20.H0_H0 ;  /* 0x20000014ff0c7230 */ /* 0x02afe20000004100 */
[----:B------:R-:W-:Y:S04]  /*8d00*/  BSSY B1, `(.L_x_241) ;  /* 0x000000c000017945 */ /* 0x000fe80003800000 */
[----:B------:R-:W-:Y:S01]  /*8d10*/  FMUL R13, R12, R155 ;  /* 0x0000009b0c0d7220 */ /* 0x000fe20000400000 */
        /* <DEDUP_REMOVED lines=10> */
.L_x_242:
[----:B------:R-:W-:Y:S05]  /*8dc0*/  BSYNC B1 ;  /* 0x0000000000017941 */ /* 0x000fea0003800000 */
.L_x_241:
[----:B-1-3-5:R-:W-:Y:S01]  /*8dd0*/  HADD2.F32 R12, -RZ, R20.H0_H0 ;  /* 0x20000014ff0c7230 */ /* 0x02afe20000004100 */
[----:B------:R-:W-:Y:S01]  /*8de0*/  ISETP.GT.AND P3, PT, R3, 0x188, P3 ;  /* 0x000001880300780c */ /* 0x000fe20001f64270 */
[----:B------:R-:W-:Y:S03]  /*8df0*/  BSSY B1, `(.L_x_243) ;  /* 0x000000b000017945 */ /* 0x000fe60003800000 */
[----:B------:R-:W-:-:S04]  /*8e00*/  FMUL R12, R12, R155 ;  /* 0x0000009b0c0c7220 */ /* 0x000fc80000400000 */
[----:B------:R-:W-:Y:S01]  /*8e10*/  FFMA R49, R49, R154, R12 ;  /* 0x0000009a31317223 */ /* 0x000fe2000000000c */
[----:B------:R-:W-:-:S04]  /*8e20*/  IADD3 R12, P4, R4, R157, RZ ;  /* 0x0000009d040c7210 */ /* 0x000fc80007f9e0ff */
[----:B------:R-:W-:Y:S01]  /*8e30*/  F2FP.F16.F32.PACK_AB R49, RZ, R49 ;  /* 0x00000031ff31723e */ /* 0x000fe200000000ff */
[----:B------:R-:W-:-:S05]  /*8e40*/  IMAD.X R13, R5, 0x1, R125, P4 ;  /* 0x00000001050d7824 */ /* 0x000fca00020e067d */
[----:B------:R1:W-:Y:S01]  /*8e50*/  @P5 STG.E.U16 desc[UR36][R12.64], R49 ;  /* 0x000000310c005986 */ /* 0x0003e2000c101524 */
[----:B------:R-:W-:Y:S05]  /*8e60*/  @!P3 BRA `(.L_x_244) ;  /* 0x00000000000cb947 */ /* 0x000fea0003800000 */
[----:B-1----:R-:W-:-:S05]  /*8e70*/  IADD3 R12, P4, R10, R109, RZ ;  /* 0x0000006d0a0c7210 */ /* 0x002fca0007f9e0ff */
[----:B------:R-:W-:-:S05]  /*8e80*/  IMAD.X R13, R11, 0x1, R135, P4 ;  /* 0x000000010b0d7824 */ /* 0x000fca00020e0687 */
[----:B------:R3:W5:Y:S03]  /*8e90*/  LDG.E.LTC128B.U16 R20, desc[UR36][R12.64] ;  /* 0x000000240c147981 */ /* 0x000766000c1e1520 */
.L_x_244:
[----:B------:R-:W-:Y:S05]  /*8ea0*/  BSYNC B1 ;  /* 0x0000000000017941 */ /* 0x000fea0003800000 */
.L_x_243:
[----:B-1-3-5:R-:W-:Y:S01]  /*8eb0*/  HADD2.F32 R12, -RZ, R20.H0_H0 ;  /* 0x20000014ff0c7230 */ /* 0x02afe20000004100 */
[----:B------:R-:W-:Y:S01]  /*8ec0*/  ISETP.GT.AND P2, PT, R3, 0x188, P2 ;  /* 0x000001880300780c */ /* 0x000fe20001744270 */
[----:B------:R-:W-:Y:S03]  /*8ed0*/  BSSY B1, `(.L_x_245) ;  /* 0x000000b000017945 */ /* 0x000fe60003800000 */
[----:B------:R-:W-:Y:S01]  /*8ee0*/  FMUL R13, R12, R155 ;  /* 0x0000009b0c0d7220 */ /* 0x000fe20000400000 */
[----:B------:R-:W-:-:S03]  /*8ef0*/  IADD3 R12, P4, R8, R107, RZ ;  /* 0x0000006b080c7210 */ /* 0x000fc60007f9e0ff */
[----:B------:R-:W-:-:S05]  /*8f00*/  FFMA R13, R50, R154, R13 ;  /* 0x0000009a320d7223 */ /* 0x000fca000000000d */
[----:B------:R-:W-:Y:S01]  /*8f10*/  F2FP.F16.F32.PACK_AB R14, RZ, R13 ;  /* 0x0000000dff0e723e */ /* 0x000fe200000000ff */
[----:B------:R-:W-:-:S05]  /*8f20*/  IMAD.X R13, R9, 0x1, R125, P4 ;  /* 0x00000001090d7824 */ /* 0x000fca00020e067d */
[----:B------:R1:W-:Y:S01]  /*8f30*/  @P3 STG.E.U16 desc[UR36][R12.64], R14 ;  /* 0x0000000e0c003986 */ /* 0x0003e2000c101524 */
[----:B------:R-:W-:Y:S05]  /*8f40*/  @!P2 BRA `(.L_x_246) ;  /* 0x00000000000ca947 */ /* 0x000fea0003800000 */
[----:B-1----:R-:W-:-:S05]  /*8f50*/  IADD3 R12, P3, R10, R163, RZ ;  /* 0x000000a30a0c7210 */ /* 0x002fca0007f7e0ff */
[----:B------:R-:W-:-:S05]  /*8f60*/  IMAD.X R13, R11, 0x1, R135, P3 ;  /* 0x000000010b0d7824 */ /* 0x000fca00018e0687 */
[----:B------:R3:W5:Y:S03]  /*8f70*/  LDG.E.LTC128B.U16 R20, desc[UR36][R12.64] ;  /* 0x000000240c147981 */ /* 0x000766000c1e1520 */
.L_x_246:
[----:B------:R-:W-:Y:S05]  /*8f80*/  BSYNC B1 ;  /* 0x0000000000017941 */ /* 0x000fea0003800000 */
.L_x_245:
        /* <DEDUP_REMOVED lines=13> */
.L_x_248:
[----:B------:R-:W-:Y:S05]  /*9060*/  BSYNC B1 ;  /* 0x0000000000017941 */ /* 0x000fea0003800000 */
.L_x_247:
[----:B-1-3-5:R-:W-:Y:S01]  /*9070*/  HADD2.F32 R12, -RZ, R20.H0_H0 ;  /* 0x20000014ff0c7230 */ /* 0x02afe20000004100 */
[----:B------:R-:W-:Y:S01]  /*9080*/  ISETP.GT.AND P2, PT, R3, 0x180, P0 ;  /* 0x000001800300780c */ /* 0x000fe20000744270 */
[----:B------:R-:W-:Y:S03]  /*9090*/  BSSY B1, `(.L_x_249) ;  /* 0x000000b000017945 */ /* 0x000fe60003800000 */
[----:B------:R-:W-:Y:S01]  /*90a0*/  FMUL R13, R12, R155 ;  /* 0x0000009b0c0d7220 */ /* 0x000fe20000400000 */
[----:B------:R-:W-:-:S03]  /*90b0*/  IADD3 R12, P4, R4, R111, RZ ;  /* 0x0000006f040c7210 */ /* 0x000fc60007f9e0ff */
[----:B------:R-:W-:-:S05]  /*90c0*/  FFMA R13, R52, R154, R13 ;  /* 0x0000009a340d7223 */ /* 0x000fca000000000d */
[----:B------:R-:W-:Y:S01]  /*90d0*/  F2FP.F16.F32.PACK_AB R14, RZ, R13 ;  /* 0x0000000dff0e723e */ /* 0x000fe200000000ff */
[----:B------:R-:W-:Y:S01]  /*90e0*/  IMAD.X R13, R5, 0x1, R125, P4 ;  /* 0x00000001050d7824 */ /* 0x000fe200020e067d */
[----:B0-----:R-:W-:-:S04]  /*90f0*/  IADD3 R6, P4, R6, R115, RZ ;  /* 0x0000007306067210 */ /* 0x001fc80007f9e0ff */
[----:B------:R0:W-:Y:S01]  /*9100*/  @P3 STG.E.U16 desc[UR36][R12.64], R14 ;  /* 0x0000000e0c003986 */ /* 0x0001e2000c101524 */
[----:B------:R-:W-:Y:S01]  /*9110*/  IMAD.X R7, R7, 0x1, R135, P4 ;  /* 0x0000000107077824 */ /* 0x000fe200020e0687 */
[----:B------:R-:W-:Y:S07]  /*9120*/  @!P2 BRA `(.L_x_250) ;  /* 0x000000000004a947 */ /* 0x000fee0003800000 */
[----:B------:R1:W5:Y:S02]  /*9130*/  LDG.E.LTC128B.U16 R20, desc[UR36][R6.64] ;  /* 0x0000002406147981 */ /* 0x000364000c1e1520 */
.L_x_250:
[----:B------:R-:W-:Y:S05]  /*9140*/  BSYNC B1 ;  /* 0x0000000000017941 */ /* 0x000fea0003800000 */
.L_x_249:
[----:B-1---5:R-:W-:Y:S01]  /*9150*/  HADD2.F32 R6, -RZ, R20.H0_H0 ;  /* 0x20000014ff067230 */ /* 0x022fe20000004100 */
[----:B------:R-:W-:Y:S01]  /*9160*/  IADD3 R4, P3, R4, R161, RZ ;  /* 0x000000a104047210 */ /* 0x000fe20007f7e0ff */
[----:B------:R-:W-:Y:S01]  /*9170*/  BSSY B1, `(.L_x_251) ;  /* 0x000000b000017945 */ /* 0x000fe20003800000 */
[----:B------:R-:W-:Y:S02]  /*9180*/  ISETP.GT.AND P1, PT, R3, 0x188, P1 ;  /* 0x000001880300780c */ /* 0x000fe40000f24270 */
[----:B------:R-:W-:Y:S01]  /*9190*/  FMUL R6, R6, R155 ;  /* 0x0000009b06067220 */ /* 0x000fe20000400000 */
[----:B------:R-:W-:-:S03]  /*91a0*/  IMAD.X R5, R5, 0x1, R125, P3 ;  /* 0x0000000105057824 */ /* 0x000fc600018e067d */
[----:B------:R-:W-:-:S05]  /*91b0*/  FFMA R6, R53, R154, R6 ;  /* 0x0000009a35067223 */ /* 0x000fca0000000006 */
[----:B------:R-:W-:-:S05]  /*91c0*/  F2FP.F16.F32.PACK_AB R6, RZ, R6 ;  /* 0x00000006ff06723e */ /* 0x000fca00000000ff */
[----:B------:R1:W-:Y:S01]  /*91d0*/  @P2 STG.E.U16 desc[UR36][R4.64], R6 ;  /* 0x0000000604002986 */ /* 0x0003e2000c101524 */
[----:B------:R-:W-:Y:S05]  /*91e0*/  @!P1 BRA `(.L_x_252) ;  /* 0x00000000000c9947 */ /* 0x000fea0003800000 */
[----:B-1----:R-:W-:-:S05]  /*91f0*/  IADD3 R4, P2, R10, R113, RZ ;  /* 0x000000710a047210 */ /* 0x002fca0007f5e0ff */
[----:B------:R-:W-:-:S05]  /*9200*/  IMAD.X R5, R11, 0x1, R135, P2 ;  /* 0x000000010b057824 */ /* 0x000fca00010e0687 */
[----:B------:R3:W5:Y:S03]  /*9210*/  LDG.E.LTC128B.U16 R20, desc[UR36][R4.64] ;  /* 0x0000002404147981 */ /* 0x000766000c1e1520 */
.L_x_252:
[----:B------:R-:W-:Y:S05]  /*9220*/  BSYNC B1 ;  /* 0x0000000000017941 */ /* 0x000fea0003800000 */
.L_x_251:
[----:B-1-3-5:R-:W-:Y:S01]  /*9230*/  HADD2.F32 R4, -RZ, R20.H0_H0 ;  /* 0x20000014ff047230 */ /* 0x02afe20000004100 */
[----:B------:R-:W-:Y:S01]  /*9240*/  ISETP.GT.AND P0, PT, R3, 0x188, P0 ;  /* 0x000001880300780c */ /* 0x000fe20000704270 */
[----:B------:R-:W-:Y:S03]  /*9250*/  BSSY B1, `(.L_x_253) ;  /* 0x000000c000017945 */ /* 0x000fe60003800000 */
[----:B------:R-:W-:Y:S01]  /*9260*/  FMUL R5, R4, R155 ;  /* 0x0000009b04057220 */ /* 0x000fe20000400000 */
[----:B------:R-:W-:-:S03]  /*9270*/  IADD3 R4, P2, R8, R111, RZ ;  /* 0x0000006f08047210 */ /* 0x000fc60007f5e0ff */
[----:B------:R-:W-:-:S05]  /*9280*/  FFMA R5, R54, R154, R5 ;  /* 0x0000009a36057223 */ /* 0x000fca0000000005 */
[----:B------:R-:W-:Y:S01]  /*9290*/  F2FP.F16.F32.PACK_AB R6, RZ, R5 ;  /* 0x00000005ff06723e */ /* 0x000fe200000000ff */
[----:B------:R-:W-:-:S03]  /*92a0*/  IMAD.X R5, R9, 0x1, R125, P2 ;  /* 0x0000000109057824 */ /* 0x000fc600010e067d */
[----:B------:R-:W-:-:S05]  /*92b0*/  PRMT R7, R6, 0x7610, R7 ;  /* 0x0000761006077816 */ /* 0x000fca0000000007 */
[----:B------:R1:W-:Y:S01]  /*92c0*/  @P1 STG.E.U16 desc[UR36][R4.64], R7 ;  /* 0x0000000704001986 */ /* 0x0003e2000c101524 */
[----:B------:R-:W-:-:S05]  /*92d0*/  IADD3 R6, P1, R10, R115, RZ ;  /* 0x000000730a067210 */ /* 0x000fca0007f3e0ff */
[----:B-1----:R-:W-:Y:S01]  /*92e0*/  IMAD.X R7, R11, 0x1, R135, P1 ;  /* 0x000000010b077824 */ /* 0x002fe200008e0687 */
[----:B------:R-:W-:Y:S07]  /*92f0*/  @!P0 BRA `(.L_x_254) ;  /* 0x0000000000048947 */ /* 0x000fee0003800000 */
[----:B------:R1:W5:Y:S02]  /*9300*/  LDG.E.LTC128B.U16 R20, desc[UR36][R6.64] ;  /* 0x0000002406147981 */ /* 0x000364000c1e1520 */
.L_x_254:
[----:B------:R-:W-:Y:S05]  /*9310*/  BSYNC B1 ;  /* 0x0000000000017941 */ /* 0x000fea0003800000 */
.L_x_253:
[----:B------:R-:W-:Y:S05]  /*9320*/  @!P0 BRA `(.L_x_255) ;  /* 0x0000003000bc8947 */ /* 0x000fea0003800000 */
[----:B-----5:R-:W-:Y:S01]  /*9330*/  HADD2.F32 R20, -RZ, R20.H0_H0 ;  /* 0x20000014ff147230 */ /* 0x020fe20000004100 */
[----:B------:R-:W-:-:S04]  /*9340*/  IADD3 R4, P0, R8, R161, RZ ;  /* 0x000000a108047210 */ /* 0x000fc80007f1e0ff */
[----:B------:R-:W-:Y:S01]  /*9350*/  FMUL R20, R20, R155 ;  /* 0x0000009b14147220 */ /* 0x000fe20000400000 */
[----:B------:R-:W-:-:S03]  /*9360*/  IMAD.X R5, R9, 0x1, R125, P0 ;  /* 0x0000000109057824 */ /* 0x000fc600000e067d */
[----:B------:R-:W-:-:S05]  /*9370*/  FFMA R20, R55, R154, R20 ;  /* 0x0000009a37147223 */ /* 0x000fca0000000014 */
[----:B------:R-:W-:-:S05]  /*9380*/  F2FP.F16.F32.PACK_AB R20, RZ, R20 ;  /* 0x00000014ff14723e */ /* 0x000fca00000000ff */
[----:B------:R3:W-:Y:S01]  /*9390*/  STG.E.U16 desc[UR36][R4.64], R20 ;  /* 0x0000001404007986 */ /* 0x0007e2000c101524 */
[----:B------:R-:W-:Y:S05]  /*93a0*/  BRA `(.L_x_255) ;  /* 0x00000030009c7947 */ /* 0x000fea0003800000 */
.L_x_34:
[----:B------:R-:W-:Y:S01]  /*93b0*/  ULDC.64 UR4, c[0x0][0x5c0] ;  /* 0x0001700000047ab9 */ /* 0x000fe20000000a00 */
[-C--:B------:R-:W-:Y:S01]  /*93c0*/  FMUL R120, R120, R154.reuse ;  /* 0x0000009a78787220 */ /* 0x080fe20000400000 */
[----:B------:R-:W-:Y:S01]  /*93d0*/  LEA R4, P1, R166, UR4, 0x1 ;  /* 0x00000004a6047c11 */ /* 0x000fe2000f8208ff */
[-C--:B------:R-:W-:Y:S01]  /*93e0*/  FMUL R121, R121, R154.reuse ;  /* 0x0000009a79797220 */ /* 0x080fe20000400000 */
[----:B------:R-:W-:Y:S01]  /*93f0*/  ISETP.GT.AND P5, PT, R14, 0x1, PT ;  /* 0x000000010e00780c */ /* 0x000fe20003fa4270 */
[----:B------:R-:W-:Y:S01]  /*9400*/  FMUL R122, R122, R154 ;  /* 0x0000009a7a7a7220 */ /* 0x000fe20000400000 */
[----:B------:R-:W-:Y:S01]  /*9410*/  F2FP.F16.F32.PACK_AB R120, RZ, R120 ;  /* 0x00000078ff78723e */ /* 0x000fe200000000ff */
[-C--:B------:R-:W-:Y:S01]  /*9420*/  FMUL R123, R123, R154.reuse ;  /* 0x0000009a7b7b7220 */ /* 0x080fe20000400000 */
[----:B------:R-:W-:Y:S01]  /*9430*/  LEA.HI.X R5, R166, UR5, R173, 0x1, P1 ;  /* 0x00000005a6057c11 */ /* 0x000fe200088f0cad */
[-C--:B------:R-:W-:Y:S01]  /*9440*/  FMUL R124, R124, R154.reuse ;  /* 0x0000009a7c7c7220 */ /* 0x080fe20000400000 */
[----:B------:R-:W-:Y:S01]  /*9450*/  ISETP.GT.AND P1, PT, R3, RZ, P5 ;  /* 0x000000ff0300720c */ /* 0x000fe20002f24270 */
[-C--:B------:R-:W-:Y:S01]  /*9460*/  FMUL R125, R125, R154.reuse ;  /* 0x0000009a7d7d7220 */ /* 0x080fe20000400000 */
[C---:B------:R-:W-:Y:S01]  /*9470*/  ISETP.GT.AND P3, PT, R3.reuse, 0x8, P4 ;  /* 0x000000080300780c */ /* 0x040fe20002764270 */
[----:B------:R-:W-:Y:S01]  /*9480*/  @P0 STG.E.U16 desc[UR36][R4.64], R120 ;  /* 0x0000007804000986 */ /* 0x000fe2000c101524 */
[----:B------:R-:W-:Y:S01]  /*9490*/  ISETP.GT.AND P0, PT, R3, 0x8, P5 ;  /* 0x000000080300780c */ /* 0x000fe20002f04270 */
[-C--:B------:R-:W-:Y:S01]  /*94a0*/  FMUL R126, R126, R154.reuse ;  /* 0x0000009a7e7e7220 */ /* 0x080fe20000400000 */
[C---:B------:R-:W-:Y:S01]  /*94b0*/  SHF.L.U64.HI R7, R12.reuse, 0x4, R13 ;  /* 0x000000040c077819 */ /* 0x040fe2000001020d */
[----:B------:R-:W-:Y:S01]  /*94c0*/  FMUL R127, R127, R154 ;  /* 0x0000009a7f7f7220 */ /* 0x000fe20000400000 */
[----:B------:R-:W-:Y:S01]  /*94d0*/  LEA R8, P2, R12, R4, 0x4 ;  /* 0x000000040c087211 */ /* 0x000fe200078420ff */
[----:B------:R-:W-:Y:S01]  /*94e0*/  FMUL R128, R128, R154 ;  /* 0x0000009a80807220 */ /* 0x000fe20000400000 */
[----:B------:R-:W-:Y:S01]  /*94f0*/  F2FP.F16.F32.PACK_AB R121, RZ, R121 ;  /* 0x00000079ff79723e */ /* 0x000fe200000000ff */
[----:B------:R-:W-:Y:S01]  /*9500*/  IMAD.SHL.U32 R11, R12, 0x100, RZ ;  /* 0x000001000c0b7824 */ /* 0x000fe200078e00ff */
[C---:B------:R-:W-:Y:S01]  /*9510*/  ISETP.GT.AND P6, PT, R14.reuse, 0x8, PT ;  /* 0x000000080e00780c */ /* 0x040fe20003fc4270 */
[----:B------:R-:W-:Y:S01]  /*9520*/  IMAD.X R9, R7, 0x1, R5, P2 ;  /* 0x0000000107097824 */ /* 0x000fe200010e0605 */
[----:B------:R-:W-:Y:S01]  /*9530*/  F2FP.F16.F32.PACK_AB R122, RZ, R122 ;  /* 0x0000007aff7a723e */ /* 0x000fe200000000ff */
[----:B------:R-:W-:Y:S01]  /*9540*/  @P1 STG.E.U16 desc[UR36][R4.64+0x2], R121 ;  /* 0x0000027904001986 */ /* 0x000fe2000c101524 */
[----:B------:R-:W-:Y:S01]  /*9550*/  F2FP.F16.F32.PACK_AB R123, RZ, R123 ;  /* 0x0000007bff7b723e */ /* 0x000fe200000000ff */
[--C-:B------:R-:W-:Y:S01]  /*9560*/  @P0 IMAD.MOV.U32 R6, RZ, RZ, R8.reuse ;  /* 0x000000ffff060224 */ /* 0x100fe200078e0008 */
[----:B------:R-:W-:Y:S01]  /*9570*/  ISETP.GT.AND P1, PT, R3, RZ, P6 ;  /* 0x000000ff0300720c */ /* 0x000fe20003724270 */
[----:B------:R-:W-:Y:S01]  /*9580*/  @P0 IMAD.MOV.U32 R7, RZ, RZ, R9 ;  /* 0x000000ffff070224 */ /* 0x000fe200078e0009 */
[----:B------:R-:W-:Y:S01]  /*9590*/  ISETP.GT.AND P5, PT, R14, 0x9, PT ;  /* 0x000000090e00780c */ /* 0x000fe20003fa4270 */
[----:B------:R-:W-:Y:S01]  /*95a0*/  @P3 STG.E.U16 desc[UR36][R8.64], R122 ;  /* 0x0000007a08003986 */ /* 0x000fe2000c101524 */
[----:B------:R-:W-:Y:S01]  /*95b0*/  F2FP.F16.F32.PACK_AB R124, RZ, R124 ;  /* 0x0000007cff7c723e */ /* 0x000fe200000000ff */
[-C--:B------:R-:W-:Y:S01]  /*95c0*/  FMUL R129, R129, R154.reuse ;  /* 0x0000009a81817220 */ /* 0x080fe20000400000 */
[----:B------:R-:W-:Y:S01]  /*95d0*/  F2FP.F16.F32.PACK_AB R125, RZ, R125 ;  /* 0x0000007dff7d723e */ /* 0x000fe200000000ff */
[----:B------:R0:W-:Y:S01]  /*95e0*/  @P0 STG.E.U16 desc[UR36][R6.64+0x2], R123 ;  /* 0x0000027b06000986 */ /* 0x0001e2000c101524 */
[----:B------:R-:W-:Y:S01]  /*95f0*/  ISETP.GT.AND P0, PT, R3, RZ, P5 ;  /* 0x000000ff0300720c */ /* 0x000fe20002f04270 */
[----:B------:R-:W-:Y:S01]  /*9600*/  FMUL R130, R130, R154 ;  /* 0x0000009a82827220 */ /* 0x000fe20000400000 */
[----:B------:R-:W-:Y:S01]  /*9610*/  F2FP.F16.F32.PACK_AB R126, RZ, R126 ;  /* 0x0000007eff7e723e */ /* 0x000fe200000000ff */
[-C--:B------:R-:W-:Y:S01]  /*9620*/  FMUL R131, R131, R154.reuse ;  /* 0x0000009a83837220 */ /* 0x080fe20000400000 */
[----:B------:R-:W-:Y:S01]  /*9630*/  F2FP.F16.F32.PACK_AB R127, RZ, R127 ;  /* 0x0000007fff7f723e */ /* 0x000fe200000000ff */
[----:B------:R-:W-:Y:S01]  /*9640*/  @P1 STG.E.U16 desc[UR36][R4.64+0x10], R124 ;  /* 0x0000107c04001986 */ /* 0x000fe2000c101524 */
[----:B------:R-:W-:Y:S01]  /*9650*/  ISETP.GT.AND P1, PT, R3, 0x8, P6 ;  /* 0x000000080300780c */ /* 0x000fe20003724270 */
[-C--:B------:R-:W-:Y:S01]  /*9660*/  FMUL R132, R132, R154.reuse ;  /* 0x0000009a84847220 */ /* 0x080fe20000400000 */
[----:B------:R-:W-:Y:S01]  /*9670*/  ISETP.GT.AND P3, PT, R14, 0x10, PT ;  /* 0x000000100e00780c */ /* 0x000fe20003f64270 */
[----:B------:R-:W-:Y:S01]  /*9680*/  FMUL R133, R133, R154 ;  /* 0x0000009a85857220 */ /* 0x000fe20000400000 */
[----:B------:R-:W-:Y:S01]  /*9690*/  F2FP.F16.F32.PACK_AB R128, RZ, R128 ;  /* 0x00000080ff80723e */ /* 0x000fe200000000ff */
[-C--:B------:R-:W-:Y:S01]  /*96a0*/  FMUL R134, R134, R154.reuse ;  /* 0x0000009a86867220 */ /* 0x080fe20000400000 */
[----:B------:R-:W-:Y:S01]  /*96b0*/  SHF.L.U64.HI R13, R12, 0x8, R13 ;  /* 0x000000080c0d7819 */ /* 0x000fe2000001020d */
[----:B------:R-:W-:Y:S01]  /*96c0*/  @P0 STG.E.U16 desc[UR36][R4.64+0x12], R125 ;  /* 0x0000127d04000986 */ /* 0x000fe2000c101524 */
[----:B------:R-:W-:Y:S01]  /*96d0*/  ISETP.GT.AND P0, PT, R3, 0x8, P5 ;  /* 0x000000080300780c */ /* 0x000fe20002f04270 */
[-C--:B------:R-:W-:Y:S01]  /*96e0*/  FMUL R135, R135, R154.reuse ;  /* 0x0000009a87877220 */ /* 0x080fe20000400000 */
[----:B------:R-:W-:Y:S01]  /*96f0*/  LOP3.LUT R15, R11, 0x2, RZ, 0xfc, !PT ;  /* 0x000000020b0f7812 */ /* 0x000fe200078efcff */
[----:B------:R-:W-:Y:S01]  /*9700*/  FMUL R136, R136, R154 ;  /* 0x0000009a88887220 */ /* 0x000fe20000400000 */
[----:B------:R-:W-:Y:S01]  /*9710*/  ISETP.GT.AND P2, PT, R14, 0x11, PT ;  /* 0x000000110e00780c */ /* 0x000fe20003f44270 */
[----:B0-----:R-:W-:Y:S01]  /*9720*/  @P1 IMAD.MOV.U32 R6, RZ, RZ, R8 ;  /* 0x000000ffff061224 */ /* 0x001fe200078e0008 */
[----:B------:R-:W-:Y:S01]  /*9730*/  F2FP.F16.F32.PACK_AB R129, RZ, R129 ;  /* 0x00000081ff81723e */ /* 0x000fe200000000ff */
[----:B------:R-:W-:Y:S01]  /*9740*/  @P1 IMAD.MOV.U32 R7, RZ, RZ, R9 ;  /* 0x000000ffff071224 */ /* 0x000fe200078e0009 */
[----:B------:R-:W-:Y:S01]  /*9750*/  F2FP.F16.F32.PACK_AB R130, RZ, R130 ;  /* 0x00000082ff82723e */ /* 0x000fe200000000ff */
[-C--:B------:R-:W-:Y:S01]  /*9760*/  FMUL R137, R137, R154.reuse ;  /* 0x0000009a89897220 */ /* 0x080fe20000400000 */
[----:B------:R-:W-:Y:S01]  /*9770*/  F2FP.F16.F32.PACK_AB R131, RZ, R131 ;  /* 0x00000083ff83723e */ /* 0x000fe200000000ff */
[----:B------:R-:W-:Y:S01]  /*9780*/  FMUL R138, R138, R154 ;  /* 0x0000009a8a8a7220 */ /* 0x000fe20000400000 */
[----:B------:R0:W-:Y:S01]  /*9790*/  @P1 STG.E.U16 desc[UR36][R6.64+0x10], R126 ;  /* 0x0000107e06001986 */ /* 0x0001e2000c101524 */
[----:B------:R-:W-:Y:S01]  /*97a0*/  F2FP.F16.F32.PACK_AB R132, RZ, R132 ;  /* 0x00000084ff84723e */ /* 0x000fe200000000ff */
[-C--:B------:R-:W-:Y:S01]  /*97b0*/  FMUL R139, R139, R154.reuse ;  /* 0x0000009a8b8b7220 */ /* 0x080fe20000400000 */
[----:B------:R-:W-:Y:S01]  /*97c0*/  ISETP.GT.AND P1, PT, R14, 0x19, PT ;  /* 0x000000190e00780c */ /* 0x000fe20003f24270 */
[----:B------:R-:W-:Y:S01]  /*97d0*/  @P0 STG.E.U16 desc[UR36][R8.64+0x12], R127 ;  /* 0x0000127f08000986 */ /* 0x000fe2000c101524 */
[----:B------:R-:W-:Y:S01]  /*97e0*/  ISETP.GT.AND P0, PT, R3, RZ, P3 ;  /* 0x000000ff0300720c */ /* 0x000fe20001f04270 */
[-C--:B------:R-:W-:Y:S01]  /*97f0*/  FMUL R140, R140, R154.reuse ;  /* 0x0000009a8c8c7220 */ /* 0x080fe20000400000 */
[----:B------:R-:W-:Y:S01]  /*9800*/  F2FP.F16.F32.PACK_AB R133, RZ, R133 ;  /* 0x00000085ff85723e */ /* 0x000fe200000000ff */
[----:B------:R-:W-:Y:S01]  /*9810*/  FMUL R141, R141, R154 ;  /* 0x0000009a8d8d7220 */ /* 0x000fe20000400000 */
[----:B------:R-:W-:Y:S01]  /*9820*/  F2FP.F16.F32.PACK_AB R134, RZ, R134 ;  /* 0x00000086ff86723e */ /* 0x000fe200000000ff */
        /* <DEDUP_REMOVED lines=8> */
[----:B------:R1:W-:Y:S01]  /*98b0*/  @P0 STG.E.U16 desc[UR36][R4.64+0x20], R128 ;  /* 0x0000208004000986 */ /* 0x0003e2000c101524 */
[----:B0-----:R-:W-:Y:S01]  /*98c0*/  IADD3 R6, P0, R11, R4, RZ ;  /* 0x000000040b067210 */ /* 0x001fe20007f1e0ff */
[-C--:B------:R-:W-:Y:S01]  /*98d0*/  FMUL R146, R146, R154.reuse ;  /* 0x0000009a92927220 */ /* 0x080fe20000400000 */
[----:B------:R-:W-:Y:S01]  /*98e0*/  F2FP.F16.F32.PACK_AB R139, RZ, R139 ;  /* 0x0000008bff8b723e */ /* 0x000fe200000000ff */
[----:B------:R-:W-:Y:S01]  /*98f0*/  FMUL R147, R147, R154 ;  /* 0x0000009a93937220 */ /* 0x000fe20000400000 */
[----:B------:R-:W-:Y:S01]  /*9900*/  F2FP.F16.F32.PACK_AB R140, RZ, R140 ;  /* 0x0000008cff8c723e */ /* 0x000fe200000000ff */
[--C-:B------:R-:W-:Y:S01]  /*9910*/  IMAD.X R7, R13, 0x1, R5.reuse, P0 ;  /* 0x000000010d077824 */ /* 0x100fe200000e0605 */
[----:B------:R-:W-:Y:S01]  /*9920*/  IADD3 R124, P0, R15, R4, RZ ;  /* 0x000000040f7c7210 */ /* 0x000fe20007f1e0ff */
[-C--:B------:R-:W-:Y:S01]  /*9930*/  FMUL R148, R148, R154.reuse ;  /* 0x0000009a94947220 */ /* 0x080fe20000400000 */
[----:B------:R-:W-:Y:S01]  /*9940*/  ISETP.GT.AND P5, PT, R14, 0x29, PT ;  /* 0x000000290e00780c */ /* 0x000fe20003fa4270 */
[-C--:B------:R-:W-:Y:S01]  /*9950*/  FMUL R149, R149, R154.reuse ;  /* 0x0000009a95957220 */ /* 0x080fe20000400000 */
[----:B------:R-:W-:Y:S01]  /*9960*/  F2FP.F16.F32.PACK_AB R141, RZ, R141 ;  /* 0x0000008dff8d723e */ /* 0x000fe200000000ff */
[----:B------:R-:W-:Y:S01]  /*9970*/  IMAD.X R125, R13, 0x1, R5, P0 ;  /* 0x000000010d7d7824 */ /* 0x000fe200000e0605 */
[----:B------:R-:W-:Y:S01]  /*9980*/  ISETP.GT.AND P0, PT, R3, RZ, P2 ;  /* 0x000000ff0300720c */ /* 0x000fe20001704270 */
        /* <DEDUP_REMOVED lines=12> */
[----:B------:R0:W-:Y:S01]  /*9a50*/  @P0 STG.E.U16 desc[UR36][R4.64+0x22], R129 ;  /* 0x0000228104000986 */ /* 0x0001e2000c101524 */
[----:B------:R-:W-:Y:S01]  /*9a60*/  ISETP.GT.AND P0, PT, R3, 0x8, P3 ;  /* 0x000000080300780c */ /* 0x000fe20001f04270 */
[-C--:B------:R-:W-:Y:S01]  /*9a70*/  FMUL R92, R92, R154.reuse ;  /* 0x0000009a5c5c7220 */ /* 0x080fe20000400000 */
[----:B------:R-:W-:Y:S01]  /*9a80*/  ISETP.GT.AND P3, PT, R14, 0x30, PT ;  /* 0x000000300e00780c */ /* 0x000fe20003f64270 */
        /* <DEDUP_REMOVED lines=8> */
[-C--:B------:R-:W-:Y:S01]  /*9b10*/  FMUL R97, R97, R154.reuse ;  /* 0x0000009a61617220 */ /* 0x080fe20000400000 */
[----:B------:R-:W-:Y:S01]  /*9b20*/  LOP3.LUT R123, R11, 0x10, RZ, 0xfc, !PT ;  /* 0x000000100b7b7812 */ /* 0x000fe200078efcff */
[----:B------:R2:W-:Y:S01]  /*9b30*/  @P0 STG.E.U16 desc[UR36][R8.64+0x20], R130 ;  /* 0x0000208208000986 */ /* 0x0005e2000c101524 */
[----:B------:R-:W-:Y:S01]  /*9b40*/  ISETP.GT.AND P0, PT, R3, 0x8, P2 ;  /* 0x000000080300780c */ /* 0x000fe20001704270 */
[-C--:B------:R-:W-:Y:S01]  /*9b50*/  FMUL R98, R98, R154.reuse ;  /* 0x0000009a62627220 */ /* 0x080fe20000400000 */
[----:B------:R-:W-:Y:S01]  /*9b60*/  ISETP.GT.AND P2, PT, R14, 0x18, PT ;  /* 0x000000180e00780c */ /* 0x000fe20003f44270 */
[----:B------:R-:W-:Y:S01]  /*9b70*/  FMUL R99, R99, R154 ;  /* 0x0000009a63637220 */ /* 0x000fe20000400000 */
[----:B------:R-:W-:Y:S01]  /*9b80*/  F2FP.F16.F32.PACK_AB R88, RZ, R88 ;  /* 0x00000058ff58723e */ /* 0x000fe200000000ff */
[-C--:B------:R-:W-:Y:S01]  /*9b90*/  FMUL R100, R100, R154.reuse ;  /* 0x0000009a64647220 */ /* 0x080fe20000400000 */
[----:B------:R-:W-:Y:S01]  /*9ba0*/  LOP3.LUT R121, R11, 0x12, RZ, 0xfc, !PT ;  /* 0x000000120b797812 */ /* 0x000fe200078efcff */
[-C--:B------:R-:W-:Y:S01]  /*9bb0*/  FMUL R101, R101, R154.reuse ;  /* 0x0000009a65657220 */ /* 0x080fe20000400000 */
[----:B------:R-:W-:Y:S01]  /*9bc0*/  F2FP.F16.F32.PACK_AB R89, RZ, R89 ;  /* 0x00000059ff59723e */ /* 0x000fe200000000ff */
[----:B------:R-:W-:Y:S01]  /*9bd0*/  FMUL R102, R102, R154 ;  /* 0x0000009a66667220 */ /* 0x000fe20000400000 */
[----:B------:R-:W-:Y:S01]  /*9be0*/  F2FP.F16.F32.PACK_AB R90, RZ, R90 ;  /* 0x0000005aff5a723e */ /* 0x000fe200000000ff */
[-C--:B------:R-:W-:Y:S01]  /*9bf0*/  FMUL R103, R103, R154.reuse ;  /* 0x0000009a67677220 */ /* 0x080fe20000400000 */
[----:B------:R-:W-:Y:S01]  /*9c00*/  F2FP.F16.F32.PACK_AB R91, RZ, R91 ;  /* 0x0000005bff5b723e */ /* 0x000fe200000000ff */
[----:B------:R3:W-:Y:S01]  /*9c10*/  @P0 STG.E.U16 desc[UR36][R8.64+0x22], R131 ;  /* 0x0000228308000986 */ /* 0x0007e2000c101524 */
[----:B------:R-:W-:Y:S01]  /*9c20*/  ISETP.GT.AND P0, PT, R3, RZ, P2 ;  /* 0x000000ff0300720c */ /* 0x000fe20001704270 */
[-C--:B------:R-:W-:Y:S01]  /*9c30*/  FMUL R104, R104, R154.reuse ;  /* 0x0000009a68687220 */ /* 0x080fe20000400000 */
[----:B------:R-:W-:Y:S01]  /*9c40*/  PRMT R10, R91, 0x7610, R10 ;  /* 0x000076105b0a7816 */ /* 0x000fe2000000000a */
        /* <DEDUP_REMOVED lines=10> */
[----:B------:R-:W-:Y:S01]  /*9cf0*/  @P0 STG.E.U16 desc[UR36][R4.64+0x30], R132 ;  /* 0x0000308404000986 */ /* 0x000fe2000c101524 */
        /* <DEDUP_REMOVED lines=27> */
[----:B------:R-:W-:Y:S01]  /*9eb0*/  @P0 STG.E.U16 desc[UR36][R8.64+0x30], R134 ;  /* 0x0000308608000986 */ /* 0x000fe2000c101524 */
[----:B------:R-:W-:Y:S01]  /*9ec0*/  ISETP.GT.AND P0, PT, R3, 0x8, P1 ;  /* 0x000000080300780c */ /* 0x000fe20000f04270 */
[-C--:B------:R-:W-:Y:S01]  /*9ed0*/  FMUL R58, R58, R154.reuse ;  /* 0x0000009a3a3a7220 */ /* 0x080fe20000400000 */
[----:B------:R-:W-:Y:S01]  /*9ee0*/  ISETP.GT.AND P1, PT, R14, 0x21, PT ;  /* 0x000000210e00780c */ /* 0x000fe20003f24270 */
        /* <DEDUP_REMOVED lines=137> */
[----:B------:R-:W-:Y:S01]  /*a780*/  ISETP.GT.AND P0, PT, R14, 0x31, PT ;  /* 0x000000310e00780c */ /* 0x000fe20003f04270 */
[----:B------:R-:W-:Y:S01]  /*a790*/  FMUL R54, R54, R154 ;  /* 0x0000009a36367220 */ /* 0x000fe20000400000 */
[----:B------:R-:W-:Y:S01]  /*a7a0*/  F2FP.F16.F32.PACK_AB R36, RZ, R36 ;  /* 0x00000024ff24723e */ /* 0x000fe200000000ff */
[----:B------:R-:W-:Y:S01]  /*a7b0*/  FMUL R55, R55, R154 ;  /* 0x0000009a37377220 */ /* 0x000fe20000400000 */
[----:B------:R-:W-:-:S02]  /*a7c0*/  ISETP.GT.AND P1, PT, R3, RZ, P0 ;  /* 0x000000ff0300720c */ /* 0x000fc40000724270 */
[----:B------:R-:W-:Y:S02]  /*a7d0*/  F2FP.F16.F32.PACK_AB R37, RZ, R37 ;  /* 0x00000025ff25723e */ /* 0x000fe400000000ff */
[----:B------:R-:W-:Y:S02]  /*a7e0*/  F2FP.F16.F32.PACK_AB R38, RZ, R38 ;  /* 0x00000026ff26723e */ /* 0x000fe400000000ff */
[----:B------:R-:W-:Y:S02]  /*a7f0*/  F2FP.F16.F32.PACK_AB R39, RZ, R39 ;  /* 0x00000027ff27723e */ /* 0x000fe400000000ff */
[----:B------:R-:W-:Y:S02]  /*a800*/  F2FP.F16.F32.PACK_AB R40, RZ, R40 ;  /* 0x00000028ff28723e */ /* 0x000fe400000000ff */
[----:B------:R-:W-:Y:S02]  /*a810*/  F2FP.F16.F32.PACK_AB R41, RZ, R41 ;  /* 0x00000029ff29723e */ /* 0x000fe400000000ff */
[----:B------:R-:W-:Y:S01]  /*a820*/  F2FP.F16.F32.PACK_AB R42, RZ, R42 ;  /* 0x0000002aff2a723e */ /* 0x000fe200000000ff */
[----:B------:R-:W-:Y:S01]  /*a830*/  @P1 STG.E.U16 desc[UR36][R4.64+0x62], R145 ;  /* 0x0000629104001986 */ /* 0x000fe2000c101524 */
[----:B------:R-:W-:-:S02]  /*a840*/  ISETP.GT.AND P1, PT, R3, 0x8, P3 ;  /* 0x000000080300780c */ /* 0x000fc40001f24270 */
        /* <DEDUP_REMOVED lines=15> */
[----:B------:R-:W-:-:S02]  /*a940*/  ISETP.GT.AND P1, PT, R3, RZ, P2 ;  /* 0x000000ff0300720c */ /* 0x000fc40001724270 */
[----:B------:R-:W-:-:S11]  /*a950*/  F2FP.F16.F32.PACK_AB R55, RZ, R55 ;  /* 0x00000037ff37723e */ /* 0x000fd600000000ff */
[----:B------:R-:W-:Y:S01]  /*a960*/  @P1 STG.E.U16 desc[UR36][R4.64+0x70], R148 ;  /* 0x0000709404001986 */ /* 0x000fe2000c101524 */
[----:B------:R-:W-:-:S04]  /*a970*/  ISETP.GT.AND P1, PT, R14, 0x39, PT ;  /* 0x000000390e00780c */ /* 0x000fc80003f24270 */
[----:B------:R-:W-:-:S13]  /*a980*/  ISETP.GT.AND P6, PT, R3, RZ, P1 ;  /* 0x000000ff0300720c */ /* 0x000fda0000fc4270 */
[----:B------:R-:W-:Y:S01]  /*a990*/  @P6 STG.E.U16 desc[UR36][R4.64+0x72], R149 ;  /* 0x0000729504006986 */ /* 0x000fe2000c101524 */
[----:B------:R-:W-:-:S13]  /*a9a0*/  ISETP.GT.AND P6, PT, R3, 0x8, P2 ;  /* 0x000000080300780c */ /* 0x000fda00017c4270 */
[----:B------:R-:W-:Y:S01]  /*a9b0*/  @P6 STG.E.U16 desc[UR36][R8.64+0x70], R150 ;  /* 0x0000709608006986 */ /* 0x000fe2000c101524 */
[----:B------:R-:W-:-:S13]  /*a9c0*/  ISETP.GT.AND P6, PT, R3, 0x8, P1 ;  /* 0x000000080300780c */ /* 0x000fda0000fc4270 */
[----:B------:R-:W-:Y:S01]  /*a9d0*/  @P6 STG.E.U16 desc[UR36][R8.64+0x72], R151 ;  /* 0x0000729708006986 */ /* 0x000fe2000c101524 */
[----:B-1----:R-:W-:-:S05]  /*a9e0*/  IADD3 R128, P6, R123, R4, RZ ;  /* 0x000000047b807210 */ /* 0x002fca0007fde0ff */
[----:B0-----:R-:W-:Y:S01]  /*a9f0*/  IMAD.X R129, R13, 0x1, R5, P6 ;  /* 0x000000010d817824 */ /* 0x001fe200030e0605 */
[----:B------:R-:W-:-:S13]  /*aa00*/  ISETP.GT.AND P6, PT, R3, 0x80, P4 ;  /* 0x000000800300780c */ /* 0x000fda00027c4270 */
[----:B------:R-:W-:Y:S01]  /*aa10*/  @P6 STG.E.U16 desc[UR36][R6.64], R88 ;  /* 0x0000005806006986 */ /* 0x000fe2000c101524 */
[----:B--2---:R-:W-:-:S05]  /*aa20*/  IADD3 R130, P6, R121, R4, RZ ;  /* 0x0000000479827210 */ /* 0x004fca0007fde0ff */
[----:B---3--:R-:W-:Y:S01]  /*aa30*/  IMAD.X R131, R13, 0x1, R5, P6 ;  /* 0x000000010d837824 */ /* 0x008fe200030e0605 */
[----:B------:R-:W-:-:S04]  /*aa40*/  ISETP.GT.AND P6, PT, R14, 0x1, PT ;  /* 0x000000010e00780c */ /* 0x000fc80003fc4270 */
[----:B------:R-:W-:-:S13]  /*aa50*/  ISETP.GT.AND P6, PT, R3, 0x80, P6 ;  /* 0x000000800300780c */ /* 0x000fda00037c4270 */
[----:B------:R0:W-:Y:S01]  /*aa60*/  @P6 STG.E.U16 desc[UR36][R124.64], R89 ;  /* 0x000000597c006986 */ /* 0x0001e2000c101524 */
[----:B------:R-:W-:-:S05]  /*aa70*/  IADD3 R20, P6, R11, R8, RZ ;  /* 0x000000080b147210 */ /* 0x000fca0007fde0ff */
[----:B------:R-:W-:Y:S01]  /*aa80*/  IMAD.X R21, R13, 0x1, R9, P6 ;  /* 0x000000010d157824 */ /* 0x000fe200030e0609 */
[----:B------:R-:W-:Y:S02]  /*aa90*/  ISETP.GT.AND P6, PT, R3, 0x88, P4 ;  /* 0x000000880300780c */ /* 0x000fe400027c4270 */
[----:B0-----:R-:W-:-:S11]  /*aaa0*/  LOP3.LUT R89, R11, 0x20, RZ, 0xfc, !PT ;  /* 0x000000200b597812 */ /* 0x001fd600078efcff */
[----:B------:R-:W-:Y:S01]  /*aab0*/  @P6 STG.E.U16 desc[UR36][R20.64], R90 ;  /* 0x0000005a14006986 */ /* 0x000fe2000c101524 */
[----:B------:R-:W-:-:S05]  /*aac0*/  IADD3 R126, P6, R15, R8, RZ ;  /* 0x000000080f7e7210 */ /* 0x000fca0007fde0ff */
[----:B------:R-:W-:Y:S01]  /*aad0*/  IMAD.X R127, R13, 0x1, R9, P6 ;  /* 0x000000010d7f7824 */ /* 0x000fe200030e0609 */
[----:B------:R-:W-:-:S04]  /*aae0*/  ISETP.GT.AND P6, PT, R14, 0x1, PT ;  /* 0x000000010e00780c */ /* 0x000fc80003fc4270 */
[----:B------:R-:W-:-:S13]  /*aaf0*/  ISETP.GT.AND P6, PT, R3, 0x88, P6 ;  /* 0x000000880300780c */ /* 0x000fda00037c4270 */
[----:B------:R0:W-:Y:S01]  /*ab00*/  @P6 STG.E.U16 desc[UR36][R126.64], R10 ;  /* 0x0000000a7e006986 */ /* 0x0001e2000c101524 */
[----:B------:R-:W-:-:S05]  /*ab10*/  IADD3 R132, P6, R89, R4, RZ ;  /* 0x0000000459847210 */ /* 0x000fca0007fde0ff */
[----:B------:R-:W-:Y:S01]  /*ab20*/  IMAD.X R133, R13, 0x1, R5, P6 ;  /* 0x000000010d857824 */ /* 0x000fe200030e0605 */
[----:B------:R-:W-:-:S04]  /*ab30*/  ISETP.GT.AND P6, PT, R14, 0x8, PT ;  /* 0x000000080e00780c */ /* 0x000fc80003fc4270 */
[----:B------:R-:W-:Y:S02]  /*ab40*/  ISETP.GT.AND P6, PT, R3, 0x80, P6 ;  /* 0x000000800300780c */ /* 0x000fe400037c4270 */
[----:B0-----:R-:W-:Y:S02]  /*ab50*/  PRMT R10, R95, 0x7610, R10 ;  /* 0x000076105f0a7816 */ /* 0x001fe4000000000a */
[----:B------:R-:W-:-:S09]  /*ab60*/  LOP3.LUT R95, R11, 0x32, RZ, 0xfc, !PT ;  /* 0x000000320b5f7812 */ /* 0x000fd200078efcff */
        /* <DEDUP_REMOVED lines=105> */
[----:B------:R-:W-:-:S13]  /*b200*/  ISETP.GT.AND P6, PT, R3, 0x88, P5 ;  /* 0x000000880300780c */ /* 0x000fda0002fc4270 */
[----:B------:R0:W-:Y:S01]  /*b210*/  @P6 STG.E.U16 desc[UR36][R126.64], R10 ;  /* 0x0000000a7e006986 */ /* 0x0001e2000c101524 */
[----:B------:R-:W-:-:S05]  /*b220*/  IADD3 R128, P6, R109, R4, RZ ;  /* 0x000000046d807210 */ /* 0x000fca0007fde0ff */
[----:B------:R-:W-:Y:S01]  /*b230*/  IMAD.X R129, R13, 0x1, R5, P6 ;  /* 0x000000010d817824 */ /* 0x000fe200030e0605 */
[----:B------:R-:W-:Y:S02]  /*b240*/  ISETP.GT.AND P6, PT, R3, 0x80, P3 ;  /* 0x000000800300780c */ /* 0x000fe40001fc4270 */
[----:B0-----:R-:W-:-:S11]  /*b250*/  PRMT R10, R114, 0x7610, R10 ;  /* 0x00007610720a7816 */ /* 0x001fd6000000000a */
[----:B------:R0:W-:Y:S01]  /*b260*/  @P6 STG.E.U16 desc[UR36][R132.64], R112 ;  /* 0x0000007084006986 */ /* 0x0001e2000c101524 */
[----:B------:R-:W-:-:S05]  /*b270*/  IADD3 R124, P6, R111, R4, RZ ;  /* 0x000000046f7c7210 */ /* 0x000fca0007fde0ff */
[----:B------:R-:W-:Y:S01]  /*b280*/  IMAD.X R125, R13, 0x1, R5, P6 ;  /* 0x000000010d7d7824 */ /* 0x000fe200030e0605 */
[----:B------:R-:W-:-:S13]  /*b290*/  ISETP.GT.AND P6, PT, R3, 0x80, P0 ;  /* 0x000000800300780c */ /* 0x000fda00007c4270 */
[----:B------:R1:W-:Y:S01]  /*b2a0*/  @P6 STG.E.U16 desc[UR36][R134.64], R113 ;  /* 0x0000007186006986 */ /* 0x0003e2000c101524 */
[----:B------:R-:W-:-:S05]  /*b2b0*/  IADD3 R4, P6, R105, R8, RZ ;  /* 0x0000000869047210 */ /* 0x000fca0007fde0ff */
[----:B------:R-:W-:Y:S01]  /*b2c0*/  IMAD.X R5, R13, 0x1, R9, P6 ;  /* 0x000000010d057824 */ /* 0x000fe200030e0609 */
[----:B------:R-:W-:-:S13]  /*b2d0*/  ISETP.GT.AND P6, PT, R3, 0x88, P3 ;  /* 0x000000880300780c */ /* 0x000fda0001fc4270 */
[----:B------:R-:W-:Y:S01]  /*b2e0*/  @P6 STG.E.U16 desc[UR36][R4.64], R10 ;  /* 0x0000000a04006986 */ /* 0x000fe2000c101524 */
[----:B0-----:R-:W-:-:S05]  /*b2f0*/  IADD3 R112, P6, R107, R8, RZ ;  /* 0x000000086b707210 */ /* 0x001fca0007fde0ff */
[----:B-1----:R-:W-:Y:S01]  /*b300*/  IMAD.X R113, R13, 0x1, R9, P6 ;  /* 0x000000010d717824 */ /* 0x002fe200030e0609 */
[----:B------:R-:W-:-:S13]  /*b310*/  ISETP.GT.AND P6, PT, R3, 0x88, P0 ;  /* 0x000000880300780c */ /* 0x000fda00007c4270 */
[----:B------:R0:W-:Y:S01]  /*b320*/  @P6 STG.E.U16 desc[UR36][R112.64], R115 ;  /* 0x0000007370006986 */ /* 0x0001e2000c101524 */
[----:B------:R-:W-:-:S05]  /*b330*/  IADD3 R114, P6, R109, R8, RZ ;  /* 0x000000086d727210 */ /* 0x000fca0007fde0ff */
[----:B0-----:R-:W-:Y:S01]  /*b340*/  IMAD.X R115, R13, 0x1, R9, P6 ;  /* 0x000000010d737824 */ /* 0x001fe200030e0609 */
[----:B------:R-:W-:-:S13]  /*b350*/  ISETP.GT.AND P6, PT, R3, 0x80, P2 ;  /* 0x000000800300780c */ /* 0x000fda00017c4270 */
        /* <DEDUP_REMOVED lines=13> */
[----:B0-----:R-:W-:-:S05]  /*b430*/  IADD3 R116, P6, R123, R6, RZ ;  /* 0x000000067b747210 */ /* 0x001fca0007fde0ff */
[----:B-1----:R-:W-:Y:S01]  /*b440*/  IMAD.X R117, R13, 0x1, R7, P6 ;  /* 0x000000010d757824 */ /* 0x002fe200030e0607 */
[----:B------:R-:W-:-:S13]  /*b450*/  ISETP.GT.AND P6, PT, R3, 0x100, P4 ;  /* 0x000001000300780c */ /* 0x000fda00027c4270 */
[----:B------:R0:W-:Y:S01]  /*b460*/  @P6 STG.E.U16 desc[UR36][R4.64], R56 ;  /* 0x0000003804006986 */ /* 0x0001e2000c101524 */
[----:B--2---:R-:W-:-:S05]  /*b470*/  IADD3 R114, P6, R121, R6, RZ ;  /* 0x0000000679727210 */ /* 0x004fca0007fde0ff */
[----:B------:R-:W-:Y:S01]  /*b480*/  IMAD.X R115, R13, 0x1, R7, P6 ;  /* 0x000000010d737824 */ /* 0x000fe200030e0607 */
[----:B------:R-:W-:-:S04]  /*b490*/  ISETP.GT.AND P6, PT, R14, 0x1, PT ;  /* 0x000000010e00780c */ /* 0x000fc80003fc4270 */
[----:B------:R-:W-:-:S13]  /*b4a0*/  ISETP.GT.AND P6, PT, R3, 0x100, P6 ;  /* 0x000001000300780c */ /* 0x000fda00037c4270 */
[----:B------:R1:W-:Y:S01]  /*b4b0*/  @P6 STG.E.U16 desc[UR36][R112.64], R57 ;  /* 0x0000003970006986 */ /* 0x0003e2000c101524 */
[----:B---3--:R-:W-:-:S05]  /*b4c0*/  IADD3 R8, P6, R11, R20, RZ ;  /* 0x000000140b087210 */ /* 0x008fca0007fde0ff */
[----:B------:R-:W-:Y:S01]  /*b4d0*/  IMAD.X R9, R13, 0x1, R21, P6 ;  /* 0x000000010d097824 */ /* 0x000fe200030e0615 */
[----:B------:R-:W-:-:S13]  /*b4e0*/  ISETP.GT.AND P6, PT, R3, 0x108, P4 ;  /* 0x000001080300780c */ /* 0x000fda00027c4270 */
[----:B------:R-:W-:Y:S01]  /*b4f0*/  @P6 STG.E.U16 desc[UR36][R8.64], R58 ;  /* 0x0000003a08006986 */ /* 0x000fe2000c101524 */
[----:B0-----:R-:W-:-:S05]  /*b500*/  IADD3 R56, P6, R15, R20, RZ ;  /* 0x000000140f387210 */ /* 0x001fca0007fde0ff */
[----:B-1----:R-:W-:Y:S01]  /*b510*/  IMAD.X R57, R13, 0x1, R21, P6 ;  /* 0x000000010d397824 */ /* 0x002fe200030e0615 */
[----:B------:R-:W-:-:S04]  /*b520*/  ISETP.GT.AND P6, PT, R14, 0x1, PT ;  /* 0x000000010e00780c */ /* 0x000fc80003fc4270 */
[----:B------:R-:W-:-:S13]  /*b530*/  ISETP.GT.AND P6, PT, R3, 0x108, P6 ;  /* 0x000001080300780c */ /* 0x000fda00037c4270 */
[----:B------:R0:W-:Y:S01]  /*b540*/  @P6 STG.E.U16 desc[UR36][R56.64], R59 ;  /* 0x0000003b38006986 */ /* 0x0001e2000c101524 */
        /* <DEDUP_REMOVED lines=10> */
[----:B0-----:R-:W-:-:S05]  /*b5f0*/  IADD3 R56, P6, R123, R20, RZ ;  /* 0x000000147b387210 */ /* 0x001fca0007fde0ff */
        /* <DEDUP_REMOVED lines=9> */
[----:B-1----:R-:W-:-:S05]  /*b690*/  IADD3 R60, P6, R93, R6, RZ ;  /* 0x000000065d3c7210 */ /* 0x002fca0007fde0ff */
[----:B--2---:R-:W-:Y:S01]  /*b6a0*/  IMAD.X R61, R13, 0x1, R7, P6 ;  /* 0x000000010d3d7824 */ /* 0x004fe200030e0607 */
[----:B------:R-:W-:-:S04]  /*b6b0*/  ISETP.GT.AND P6, PT, R14, 0x10, PT ;  /* 0x000000100e00780c */ /* 0x000fc80003fc4270 */
[----:B------:R-:W-:-:S13]  /*b6c0*/  ISETP.GT.AND P6, PT, R3, 0x100, P6 ;  /* 0x000001000300780c */ /* 0x000fda00037c4270 */
[----:B------:R1:W-:Y:S01]  /*b6d0*/  @P6 STG.E.U16 desc[UR36][R112.64], R64 ;  /* 0x0000004070006986 */ /* 0x0003e2000c101524 */
[----:B0-----:R-:W-:-:S05]  /*b6e0*/  IADD3 R62, P6, R95, R6, RZ ;  /* 0x000000065f3e7210 */ /* 0x001fca0007fde0ff */
[----:B---3--:R-:W-:Y:S01]  /*b6f0*/  IMAD.X R63, R13, 0x1, R7, P6 ;  /* 0x000000010d3f7824 */ /* 0x008fe200030e0607 */
        /* <DEDUP_REMOVED lines=14> */
[----:B0-----:R-:W-:Y:S01]  /*b7e0*/  IMAD.X R65, R13, 0x1, R7, P6 ;  /* 0x000000010d417824 */ /* 0x001fe200030e0607 */
[----:B------:R-:W-:-:S04]  /*b7f0*/  ISETP.GT.AND P6, PT, R14, 0x18, PT ;  /* 0x000000180e00780c */ /* 0x000fc80003fc4270 */
[----:B------:R-:W-:-:S13]  /*b800*/  ISETP.GT.AND P6, PT, R3, 0x100, P6 ;  /* 0x000001000300780c */ /* 0x000fda00037c4270 */
[----:B------:R0:W-:Y:S01]  /*b810*/  @P6 STG.E.U16 desc[UR36][R60.64], R68 ;  /* 0x000000443c006986 */ /* 0x0001e2000c101524 */
[----:B--2---:R-:W-:-:S05]  /*b820*/  IADD3 R66, P6, R99, R6, RZ ;  /* 0x0000000663427210 */ /* 0x004fca0007fde0ff */
        /* <DEDUP_REMOVED lines=19> */
[----:B-1----:R-:W-:-:S05]  /*b960*/  IADD3 R62, P6, R103, R6, RZ ;  /* 0x00000006673e7210 */ /* 0x002fca0007fde0ff */
[----:B------:R-:W-:Y:S01]  /*b970*/  IMAD.X R63, R13, 0x1, R7, P6 ;  /* 0x000000010d3f7824 */ /* 0x000fe200030e0607 */
[----:B------:R-:W-:-:S04]  /*b980*/  ISETP.GT.AND P6, PT, R14, 0x21, PT ;  /* 0x000000210e00780c */ /* 0x000fc80003fc4270 */
        /* <DEDUP_REMOVED lines=29> */
[----:B------:R3:W-:Y:S01]  /*bb60*/  @P6 STG.E.U16 desc[UR36][R58.64], R79 ;  /* 0x0000004f3a006986 */ /* 0x0007e2000c101524 */
[----:B0-----:R-:W-:-:S05]  /*bb70*/  IADD3 R60, P6, R109, R6, RZ ;  /* 0x000000066d3c7210 */ /* 0x001fca0007fde0ff */
[----:B------:R-:W-:Y:S01]  /*bb80*/  IMAD.X R61, R13, 0x1, R7, P6 ;  /* 0x000000010d3d7824 */ /* 0x000fe200030e0607 */
[----:B------:R-:W-:-:S13]  /*bb90*/  ISETP.GT.AND P6, PT, R3, 0x100, P3 ;  /* 0x000001000300780c */ /* 0x000fda0001fc4270 */
[----:B------:R-:W-:Y:S01]  /*bba0*/  @P6 STG.E.U16 desc[UR36][R64.64], R80 ;  /* 0x0000005040006986 */ /* 0x000fe2000c101524 */
[----:B-1----:R-:W-:-:S05]  /*bbb0*/  IADD3 R62, P6, R111, R6, RZ ;  /* 0x000000066f3e7210 */ /* 0x002fca0007fde0ff */
[----:B------:R-:W-:Y:S01]  /*bbc0*/  IMAD.X R63, R13, 0x1, R7, P6 ;  /* 0x000000010d3f7824 */ /* 0x000fe200030e0607 */
[----:B------:R-:W-:-:S13]  /*bbd0*/  ISETP.GT.AND P6, PT, R3, 0x100, P0 ;  /* 0x000001000300780c */ /* 0x000fda00007c4270 */
[----:B------:R-:W-:Y:S01]  /*bbe0*/  @P6 STG.E.U16 desc[UR36][R66.64], R81 ;  /* 0x0000005142006986 */ /* 0x000fe2000c101524 */
[----:B------:R-:W-:-:S05]  /*bbf0*/  IADD3 R6, P6, R105, R20, RZ ;  /* 0x0000001469067210 */ /* 0x000fca0007fde0ff */
[----:B------:R-:W-:Y:S01]  /*bc00*/  IMAD.X R7, R13, 0x1, R21, P6 ;  /* 0x000000010d077824 */ /* 0x000fe200030e0615 */
[----:B------:R-:W-:-:S13]  /*bc10*/  ISETP.GT.AND P6, PT, R3, 0x108, P3 ;  /* 0x000001080300780c */ /* 0x000fda0001fc4270 */
[----:B------:R0:W-:Y:S01]  /*bc20*/  @P6 STG.E.U16 desc[UR36][R6.64], R82 ;  /* 0x0000005206006986 */ /* 0x0001e2000c101524 */
[----:B--2---:R-:W-:-:S05]  /*bc30*/  IADD3 R56, P6, R107, R20, RZ ;  /* 0x000000146b387210 */ /* 0x004fca0007fde0ff */
[----:B------:R-:W-:Y:S01]  /*bc40*/  IMAD.X R57, R13, 0x1, R21, P6 ;  /* 0x000000010d397824 */ /* 0x000fe200030e0615 */
        /* <DEDUP_REMOVED lines=10> */
[----:B------:R-:W-:-:S05]  /*bcf0*/  IADD3 R20, P6, R11, R4, RZ ;  /* 0x000000040b147210 */ /* 0x000fca0007fde0ff */
[----:B------:R-:W-:Y:S01]  /*bd00*/  IMAD.X R21, R13, 0x1, R5, P6 ;  /* 0x000000010d157824 */ /* 0x000fe200030e0605 */
        /* <DEDUP_REMOVED lines=8> */
[C---:B------:R-:W-:Y:S02]  /*bd90*/  ISETP.GT.AND P6, PT, R3.reuse, 0x180, P4 ;  /* 0x000001800300780c */ /* 0x040fe400027c4270 */
[----:B------:R-:W-:-:S11]  /*bda0*/  ISETP.GT.AND P4, PT, R3, 0x188, P4 ;  /* 0x000001880300780c */ /* 0x000fd60002784270 */
        /* <DEDUP_REMOVED lines=9> */
[----:B------:R1:W-:Y:S01]  /*be40*/  @P4 STG.E.U16 desc[UR36][R6.64], R26 ;  /* 0x0000001a06004986 */ /* 0x0003e2000c101524 */
[----:B------:R-:W-:-:S05]  /*be50*/  IADD3 R10, P4, R15, R8, RZ ;  /* 0x000000080f0a7210 */ /* 0x000fca0007f9e0ff */
[----:B------:R-:W-:Y:S01]  /*be60*/  IMAD.X R11, R13, 0x1, R9, P4 ;  /* 0x000000010d0b7824 */ /* 0x000fe200020e0609 */
[----:B------:R-:W-:Y:S02]  /*be70*/  ISETP.GT.AND P4, PT, R3, 0x188, P6 ;  /* 0x000001880300780c */ /* 0x000fe40003784270 */
[----:B------:R-:W-:-:S11]  /*be80*/  ISETP.GT.AND P6, PT, R14, 0x8, PT ;  /* 0x000000080e00780c */ /* 0x000fd60003fc4270 */
[----:B------:R3:W-:Y:S01]  /*be90*/  @P4 STG.E.U16 desc[UR36][R10.64], R27 ;  /* 0x0000001b0a004986 */ /* 0x0007e2000c101524 */
[----:B--2---:R-:W-:-:S05]  /*bea0*/  IADD3 R20, P4, R89, R4, RZ ;  /* 0x0000000459147210 */ /* 0x004fca0007f9e0ff */
[----:B------:R-:W-:Y:S01]  /*beb0*/  IMAD.X R21, R13, 0x1, R5, P4 ;  /* 0x000000010d157824 */ /* 0x000fe200020e0605 */
[----:B------:R-:W-:Y:S02]  /*bec0*/  ISETP.GT.AND P4, PT, R3, 0x180, P6 ;  /* 0x000001800300780c */ /* 0x000fe40003784270 */
[----:B------:R-:W-:-:S11]  /*bed0*/  ISETP.GT.AND P6, PT, R14, 0x9, PT ;  /* 0x000000090e00780c */ /* 0x000fd60003fc4270 */
[----:B------:R2:W-:Y:S01]  /*bee0*/  @P4 STG.E.U16 desc[UR36][R60.64], R28 ;  /* 0x0000001c3c004986 */ /* 0x0005e2000c101524 */
[----:B------:R-:W-:-:S05]  /*bef0*/  IADD3 R24, P4, R91, R4, RZ ;  /* 0x000000045b187210 */ /* 0x000fca0007f9e0ff */
[----:B0-----:R-:W-:Y:S01]  /*bf00*/  IMAD.X R25, R13, 0x1, R5, P4 ;  /* 0x000000010d197824 */ /* 0x001fe200020e0605 */
[----:B------:R-:W-:-:S13]  /*bf10*/  ISETP.GT.AND P4, PT, R3, 0x180, P6 ;  /* 0x000001800300780c */ /* 0x000fda0003784270 */
[----:B------:R0:W-:Y:S01]  /*bf20*/  @P4 STG.E.U16 desc[UR36][R58.64], R29 ;  /* 0x0000001d3a004986 */ /* 0x0001e2000c101524 */
[----:B-1----:R-:W-:-:S05]  /*bf30*/  IADD3 R6, P4, R123, R8, RZ ;  /* 0x000000087b067210 */ /* 0x002fca0007f9e0ff */
[----:B------:R-:W-:Y:S01]  /*bf40*/  IMAD.X R7, R13, 0x1, R9, P4 ;  /* 0x000000010d077824 */ /* 0x000fe200020e0609 */
[----:B------:R-:W-:-:S04]  /*bf50*/  ISETP.GT.AND P4, PT, R14, 0x8, PT ;  /* 0x000000080e00780c */ /* 0x000fc80003f84270 */
[----:B------:R-:W-:-:S13]  /*bf60*/  ISETP.GT.AND P4, PT, R3, 0x188, P4 ;  /* 0x000001880300780c */ /* 0x000fda0002784270 */
[----:B------:R1:W-:Y:S01]  /*bf70*/  @P4 STG.E.U16 desc[UR36][R6.64], R30 ;  /* 0x0000001e06004986 */ /* 0x0003e2000c101524 */
[----:B---3--:R-:W-:-:S05]  /*bf80*/  IADD3 R10, P4, R121, R8, RZ ;  /* 0x00000008790a7210 */ /* 0x008fca0007f9e0ff */
[----:B------:R-:W-:Y:S01]  /*bf90*/  IMAD.X R11, R13, 0x1, R9, P4 ;  /* 0x000000010d0b7824 */ /* 0x000fe200020e0609 */
[----:B------:R-:W-:Y:S02]  /*bfa0*/  ISETP.GT.AND P4, PT, R3, 0x188, P6 ;  /* 0x000001880300780c */ /* 0x000fe40003784270 */
[----:B------:R-:W-:-:S11]  /*bfb0*/  ISETP.GT.AND P6, PT, R14, 0x10, PT ;  /* 0x000000100e00780c */ /* 0x000fd60003fc4270 */
[----:B------:R3:W-:Y:S01]  /*bfc0*/  @P4 STG.E.U16 desc[UR36][R10.64], R31 ;  /* 0x0000001f0a004986 */ /* 0x0007e2000c101524 */
[----:B------:R-:W-:-:S05]  /*bfd0*/  IADD3 R26, P4, R93, R4, RZ ;  /* 0x000000045d1a7210 */ /* 0x000fca0007f9e0ff */
[----:B------:R-:W-:Y:S01]  /*bfe0*/  IMAD.X R27, R13, 0x1, R5, P4 ;  /* 0x000000010d1b7824 */ /* 0x000fe200020e0605 */
[----:B------:R-:W-:Y:S02]  /*bff0*/  ISETP.GT.AND P4, PT, R3, 0x180, P6 ;  /* 0x000001800300780c */ /* 0x000fe40003784270 */
[----:B------:R-:W-:-:S11]  /*c000*/  ISETP.GT.AND P6, PT, R14, 0x11, PT ;  /* 0x000000110e00780c */ /* 0x000fd60003fc4270 */
[----:B------:R4:W-:Y:S01]  /*c010*/  @P4 STG.E.U16 desc[UR36][R20.64], R32 ;  /* 0x0000002014004986 */ /* 0x0009e2000c101524 */
[----:B--2---:R-:W-:-:S05]  /*c020*/  IADD3 R28, P4, R95, R4, RZ ;  /* 0x000000045f1c7210 */ /* 0x004fca0007f9e0ff */
        /* <DEDUP_REMOVED lines=13> */
[----:B----4-:R-:W-:-:S05]  /*c100*/  IADD3 R20, P4, R97, R4, RZ ;  /* 0x0000000461147210 */ /* 0x010fca0007f9e0ff */
[----:B------:R-:W-:Y:S01]  /*c110*/  IMAD.X R21, R13, 0x1, R5, P4 ;  /* 0x000000010d157824 */ /* 0x000fe200020e0605 */
[----:B------:R-:W-:Y:S02]  /*c120*/  ISETP.GT.AND P4, PT, R3, 0x180, P6 ;  /* 0x000001800300780c */ /* 0x000fe40003784270 */
[----:B------:R-:W-:-:S11]  /*c130*/  ISETP.GT.AND P6, PT, R14, 0x19, PT ;  /* 0x000000190e00780c */ /* 0x000fd60003fc4270 */
[----:B------:R3:W-:Y:S01]  /*c140*/  @P4 STG.E.U16 desc[UR36][R26.64], R36 ;  /* 0x000000241a004986 */ /* 0x0007e2000c101524 */
[----:B0-----:R-:W-:-:S05]  /*c150*/  IADD3 R24, P4, R99, R4, RZ ;  /* 0x0000000463187210 */ /* 0x001fca0007f9e0ff */
[----:B------:R-:W-:Y:S01]  /*c160*/  IMAD.X R25, R13, 0x1, R5, P4 ;  /* 0x000000010d197824 */ /* 0x000fe200020e0605 */
        /* <DEDUP_REMOVED lines=9> */
[----:B------:R-:W-:Y:S02]  /*c200*/  ISETP.GT.AND P4, PT, R3, 0x188, P6 ;  /* 0x000001880300780c */ /* 0x000fe40003784270 */
[----:B------:R-:W-:-:S11]  /*c210*/  ISETP.GT.AND P6, PT, R14, 0x20, PT ;  /* 0x000000200e00780c */ /* 0x000fd60003fc4270 */
[----:B------:R2:W-:Y:S01]  /*c220*/  @P4 STG.E.U16 desc[UR36][R10.64], R39 ;  /* 0x000000270a004986 */ /* 0x0005e2000c101524 */
[----:B---3--:R-:W-:-:S05]  /*c230*/  IADD3 R26, P4, R101, R4, RZ ;  /* 0x00000004651a7210 */ /* 0x008fca0007f9e0ff */
[----:B------:R-:W-:Y:S01]  /*c240*/  IMAD.X R27, R13, 0x1, R5, P4 ;  /* 0x000000010d1b7824 */ /* 0x000fe200020e0605 */
[----:B------:R-:W-:Y:S02]  /*c250*/  ISETP.GT.AND P4, PT, R3, 0x180, P6 ;  /* 0x000001800300780c */ /* 0x000fe40003784270 */
[----:B------:R-:W-:-:S11]  /*c260*/  ISETP.GT.AND P6, PT, R14, 0x21, PT ;  /* 0x000000210e00780c */ /* 0x000fd60003fc4270 */
[----:B------:R3:W-:Y:S01]  /*c270*/  @P4 STG.E.U16 desc[UR36][R20.64], R40 ;  /* 0x0000002814004986 */ /* 0x0007e2000c101524 */
[----:B0-----:R-:W-:-:S05]  /*c280*/  IADD3 R28, P4, R103, R4, RZ ;  /* 0x00000004671c7210 */ /* 0x001fca0007f9e0ff */
[----:B------:R-:W-:Y:S01]  /*c290*/  IMAD.X R29, R13, 0x1, R5, P4 ;  /* 0x000000010d1d7824 */ /* 0x000fe200020e0605 */
[----:B------:R-:W-:-:S13]  /*c2a0*/  ISETP.GT.AND P4, PT, R3, 0x180, P6 ;  /* 0x000001800300780c */ /* 0x000fda0003784270 */
[----:B------:R-:W-:Y:S01]  /*c2b0*/  @P4 STG.E.U16 desc[UR36][R24.64], R41 ;  /* 0x0000002918004986 */ /* 0x000fe2000c101524 */
        /* <DEDUP_REMOVED lines=12> */
[----:B------:R-:W-:-:S13]  /*c380*/  ISETP.GT.AND P4, PT, R3, 0x180, P6 ;  /* 0x000001800300780c */ /* 0x000fda0003784270 */
[----:B------:R-:W-:Y:S01]  /*c390*/  @P4 STG.E.U16 desc[UR36][R26.64], R44 ;  /* 0x0000002c1a004986 */ /* 0x000fe2000c101524 */
[C---:B------:R-:W-:Y:S02]  /*c3a0*/  ISETP.GT.AND P4, PT, R3.reuse, 0x180, P5 ;  /* 0x000001800300780c */ /* 0x040fe40002f84270 */
[----:B------:R-:W-:-:S11]  /*c3b0*/  ISETP.GT.AND P5, PT, R3, 0x188, P5 ;  /* 0x000001880300780c */ /* 0x000fd60002fa4270 */
[----:B------:R-:W-:Y:S01]  /*c3c0*/  @P4 STG.E.U16 desc[UR36][R28.64], R45 ;  /* 0x0000002d1c004986 */ /* 0x000fe2000c101524 */
[----:B------:R-:W-:-:S13]  /*c3d0*/  ISETP.GT.AND P4, PT, R3, 0x188, P6 ;  /* 0x000001880300780c */ /* 0x000fda0003784270 */
[----:B------:R-:W-:Y:S01]  /*c3e0*/  @P4 STG.E.U16 desc[UR36][R20.64], R46 ;  /* 0x0000002e14004986 */ /* 0x000fe2000c101524 */
[----:B0-----:R-:W-:-:S05]  /*c3f0*/  IADD3 R6, P4, R103, R8, RZ ;  /* 0x0000000867067210 */ /* 0x001fca0007f9e0ff */
[----:B------:R-:W-:Y:S01]  /*c400*/  IMAD.X R7, R13, 0x1, R9, P4 ;  /* 0x000000010d077824 */ /* 0x000fe200020e0609 */
[C---:B------:R-:W-:Y:S02]  /*c410*/  ISETP.GT.AND P4, PT, R3.reuse, 0x180, P3 ;  /* 0x000001800300780c */ /* 0x040fe40001f84270 */
[----:B------:R-:W-:Y:S02]  /*c420*/  ISETP.GT.AND P3, PT, R3, 0x188, P3 ;  /* 0x000001880300780c */ /* 0x000fe40001f64270 */
[----:B------:R0:W-:Y:S01]  /*c430*/  @P5 STG.E.U16 desc[UR36][R6.64], R47 ;  /* 0x0000002f06005986 */ /* 0x0001e2000c101524 */
[----:B-1----:R-:W-:-:S05]  /*c440*/  IADD3 R10, P5, R105, R4, RZ ;  /* 0x00000004690a7210 */ /* 0x002fca0007fbe0ff */
[----:B------:R-:W-:-:S05]  /*c450*/  IMAD.X R11, R13, 0x1, R5, P5 ;  /* 0x000000010d0b7824 */ /* 0x000fca00028e0605 */
[----:B------:R1:W-:Y:S01]  /*c460*/  @P4 STG.E.U16 desc[UR36][R10.64], R48 ;  /* 0x000000300a004986 */ /* 0x0003e2000c101524 */
[----:B0-----:R-:W-:Y:S02]  /*c470*/  IADD3 R6, P5, R107, R4, RZ ;  /* 0x000000046b067210 */ /* 0x001fe40007fbe0ff */
[C---:B------:R-:W-:Y:S02]  /*c480*/  ISETP.GT.AND P4, PT, R3.reuse, 0x180, P0 ;  /* 0x000001800300780c */ /* 0x040fe40000784270 */
[----:B------:R-:W-:Y:S01]  /*c490*/  ISETP.GT.AND P0, PT, R3, 0x188, P0 ;  /* 0x000001880300780c */ /* 0x000fe20000704270 */
[----:B------:R-:W-:Y:S01]  /*c4a0*/  IMAD.X R7, R13, 0x1, R5, P5 ;  /* 0x000000010d077824 */ /* 0x000fe200028e0605 */
[----:B------:R-:W-:-:S05]  /*c4b0*/  IADD3 R14, P5, R105, R8, RZ ;  /* 0x00000008690e7210 */ /* 0x000fca0007fbe0ff */
[----:B------:R-:W-:Y:S01]  /*c4c0*/  IMAD.X R15, R13, 0x1, R9, P5 ;  /* 0x000000010d0f7824 */ /* 0x000fe200028e0609 */
[----:B------:R-:W-:-:S03]  /*c4d0*/  IADD3 R20, P5, R109, R4, RZ ;  /* 0x000000046d147210 */ /* 0x000fc60007fbe0ff */
[----:B------:R4:W-:Y:S01]  /*c4e0*/  @P4 STG.E.U16 desc[UR36][R6.64], R49 ;  /* 0x0000003106004986 */ /* 0x0009e2000c101524 */
[----:B------:R-:W-:Y:S01]  /*c4f0*/  IADD3 R4, P4, R111, R4, RZ ;  /* 0x000000046f047210 */ /* 0x000fe20007f9e0ff */
[--C-:B------:R-:W-:Y:S02]  /*c500*/  IMAD.X R21, R13, 0x1, R5.reuse, P5 ;  /* 0x000000010d157824 */ /* 0x100fe400028e0605 */
[----:B------:R4:W-:Y:S01]  /*c510*/  @P3 STG.E.U16 desc[UR36][R14.64], R50 ;  /* 0x000000320e003986 */ /* 0x0009e2000c101524 */
[-C--:B-1----:R-:W-:Y:S01]  /*c520*/  IADD3 R10, P3, R107, R8.reuse, RZ ;  /* 0x000000086b0a7210 */ /* 0x082fe20007f7e0ff */
[----:B------:R-:W-:Y:S01]  /*c530*/  IMAD.X R5, R13, 0x1, R5, P4 ;  /* 0x000000010d057824 */ /* 0x000fe200020e0605 */
[C---:B------:R-:W-:Y:S02]  /*c540*/  ISETP.GT.AND P4, PT, R3.reuse, 0x180, P2 ;  /* 0x000001800300780c */ /* 0x040fe40001784270 */
[----:B------:R-:W-:Y:S01]  /*c550*/  ISETP.GT.AND P2, PT, R3, 0x188, P2 ;  /* 0x000001880300780c */ /* 0x000fe20001744270 */
[----:B------:R-:W-:Y:S01]  /*c560*/  IMAD.X R11, R13, 0x1, R9, P3 ;  /* 0x000000010d0b7824 */ /* 0x000fe200018e0609 */
[----:B------:R-:W-:-:S02]  /*c570*/  IADD3 R24, P3, R109, R8, RZ ;  /* 0x000000086d187210 */ /* 0x000fc40007f7e0ff */
[----:B------:R-:W-:Y:S02]  /*c580*/  IADD3 R8, P5, R111, R8, RZ ;  /* 0x000000086f087210 */ /* 0x000fe40007fbe0ff */
[----:B------:R4:W-:Y:S01]  /*c590*/  @P0 STG.E.U16 desc[UR36][R10.64], R51 ;  /* 0x000000330a000986 */ /* 0x0009e2000c101524 */
[--C-:B------:R-:W-:Y:S01]  /*c5a0*/  IMAD.X R25, R13, 0x1, R9.reuse, P3 ;  /* 0x000000010d197824 */ /* 0x100fe200018e0609 */
[----:B------:R-:W-:Y:S01]  /*c5b0*/  ISETP.GT.AND P3, PT, R3, 0x180, P1 ;  /* 0x000001800300780c */ /* 0x000fe20000f64270 */
[----:B------:R-:W-:Y:S01]  /*c5c0*/  IMAD.X R9, R13, 0x1, R9, P5 ;  /* 0x000000010d097824 */ /* 0x000fe200028e0609 */
[----:B------:R-:W-:Y:S01]  /*c5d0*/  ISETP.GT.AND P1, PT, R3, 0x188, P1 ;  /* 0x000001880300780c */ /* 0x000fe20000f24270 */
[----:B------:R4:W-:Y:S10]  /*c5e0*/  @P4 STG.E.U16 desc[UR36][R20.64], R52 ;  /* 0x0000003414004986 */ /* 0x0009f4000c101524 */
[----:B------:R4:W-:Y:S04]  /*c5f0*/  @P3 STG.E.U16 desc[UR36][R4.64], R53 ;  /* 0x0000003504003986 */ /* 0x0009e8000c101524 */
[----:B------:R4:W-:Y:S04]  /*c600*/  @P2 STG.E.U16 desc[UR36][R24.64], R54 ;  /* 0x0000003618002986 */ /* 0x0009e8000c101524 */
[----:B------:R4:W-:Y:S02]  /*c610*/  @P1 STG.E.U16 desc[UR36][R8.64], R55 ;  /* 0x0000003708001986 */ /* 0x0009e4000c101524 */
.L_x_255:
[----:B------:R-:W-:Y:S05]  /*c620*/  BSYNC B0 ;  /* 0x0000000000007941 */ /* 0x000fea0003800000 */
.L_x_33:
[----:B------:R-:W-:Y:S01]  /*c630*/  ULDC UR4, c[0x0][0xc] ;  /* 0x0000030000047ab9 */ /* 0x000fe20000000800 */
[----:B------:R-:W-:Y:S01]  /*c640*/  ULDC UR5, c[0x0][0x10] ;  /* 0x0000040000057ab9 */ /* 0x000fe20000000800 */
[----:B------:R-:W0:Y:S01]  /*c650*/  LDC R3, c[0x0][0x14] ;  /* 0x00000500ff037b82 */ /* 0x000e220000000800 */
[----:B------:R-:W-:Y:S01]  /*c660*/  UIMAD.WIDE.U32 UR4, UR4, UR5, URZ ;  /* 0x00000005040472a5 */ /* 0x000fe2000f8e003f */
[----:B------:R-:W-:Y:S02]  /*c670*/  IMAD.MOV.U32 R156, RZ, RZ, -0x1 ;  /* 0xffffffffff9c7424 */ /* 0x000fe400078e00ff */
[----:B------:R-:W-:-:S03]  /*c680*/  IMAD.MOV.U32 R153, RZ, RZ, -0x1 ;  /* 0xffffffffff997424 */ /* 0x000fc600078e00ff */
[----:B0-----:R-:W-:-:S04]  /*c690*/  IMAD.WIDE.U32 R16, R3, UR4, R16 ;  /* 0x0000000403107c25 */ /* 0x001fc8000f8e0010 */
[----:B------:R-:W-:Y:S01]  /*c6a0*/  IMAD R3, R3, UR5, RZ ;  /* 0x0000000503037c24 */ /* 0x000fe2000f8e02ff */
[----:B------:R-:W-:Y:S02]  /*c6b0*/  ULDC.64 UR4, c[0x0][0x650] ;  /* 0x0001940000047ab9 */ /* 0x000fe40000000a00 */
[----:B------:R-:W-:Y:S01]  /*c6c0*/  ISETP.GE.U32.AND P0, PT, R16, UR4, PT ;  /* 0x0000000410007c0c */ /* 0x000fe2000bf06070 */
[--C-:B------:R-:W-:Y:S01]  /*c6d0*/  IMAD.IADD R17, R17, 0x1, R3.reuse ;  /* 0x0000000111117824 */ /* 0x100fe200078e0203 */
[----:B------:R-:W-:-:S04]  /*c6e0*/  PRMT R3, RZ, 0x7610, R3 ;  /* 0x00007610ff037816 */ /* 0x000fc80000000003 */
[----:B------:R-:W-:-:S13]  /*c6f0*/  ISETP.GE.U32.AND.EX P0, PT, R17, UR5, PT, P0 ;  /* 0x0000000511007c0c */ /* 0x000fda000bf06100 */
[----:B------:R-:W-:Y:S05]  /*c700*/  @P0 BRA `(.L_x_256) ;  /* 0x0000000400640947 */ /* 0x000fea0003800000 */
[----:B------:R-:W0:Y:S01]  /*c710*/  S2R R12, SR_CTAID.X ;  /* 0x00000000000c7919 */ /* 0x000e220000002500 */
[----:B--2-4-:R-:W2:Y:S01]  /*c720*/  LDC.64 R10, c[0x0][0x628] ;  /* 0x00018a00ff0a7b82 */ /* 0x014ea20000000a00 */
[----:B------:R-:W-:Y:S01]  /*c730*/  ULDC UR4, c[0x0][0x150] ;  /* 0x0000540000047ab9 */ /* 0x000fe20000000800 */
[----:B------:R-:W-:Y:S01]  /*c740*/  IMAD.MOV.U32 R8, RZ, RZ, R16 ;  /* 0x000000ffff087224 */ /* 0x000fe200078e0010 */
[----:B------:R-:W4:Y:S01]  /*c750*/  S2R R24, SR_CTAID.Y ;  /* 0x0000000000187919 */ /* 0x000f220000002600 */
[----:B------:R-:W-:-:S04]  /*c760*/  IMAD.MOV.U32 R9, RZ, RZ, R17 ;  /* 0x000000ffff097224 */ /* 0x000fc800078e0011 */
[----:B------:R-:W1:Y:S08]  /*c770*/  LDC R21, c[0x0][0x144] ;  /* 0x00005100ff157b82 */ /* 0x000e700000000800 */
[----:B------:R-:W1:Y:S08]  /*c780*/  LDC R0, c[0x0][0x630] ;  /* 0x00018c00ff007b82 */ /* 0x000e700000000800 */
[----:B------:R-:W1:Y:S01]  /*c790*/  LDC.64 R14, c[0x0][0x620] ;  /* 0x00018800ff0e7b82 */ /* 0x000e620000000a00 */
[----:B--2---:R-:W-:-:S04]  /*c7a0*/  ISETP.NE.U32.AND P0, PT, R10, RZ, PT ;  /* 0x000000ff0a00720c */ /* 0x004fc80003f05070 */
[----:B------:R-:W-:Y:S02]  /*c7b0*/  ISETP.NE.AND.EX P0, PT, R11, RZ, PT, P0 ;  /* 0x000000ff0b00720c */ /* 0x000fe40003f05300 */
[----:B0-----:R-:W-:-:S05]  /*c7c0*/  I2FP.F32.U32 R3, R12 ;  /* 0x0000000c00037245 */ /* 0x001fca0000201000 */
[----:B------:R-:W-:-:S04]  /*c7d0*/  FMUL R3, R3, UR4 ;  /* 0x0000000403037c20 */ /* 0x000fc80008400000 */
[----:B---3-5:R0:W2:Y:S02]  /*c7e0*/  F2I.U32.TRUNC.NTZ R20, R3 ;  /* 0x0000000300147305 */ /* 0x0280a4000020f000 */
[----:B----4-:R-:W-:Y:S05]  /*c7f0*/  @!P0 BRA `(.L_x_257) ;  /* 0x0000000000288947 */ /* 0x010fea0003800000 */
[----:B0-----:R-:W0:Y:S02]  /*c800*/  LDC R3, c[0x0][0x634] ;  /* 0x00018d00ff037b82 */ /* 0x001e240000000800 */
[----:B0-----:R-:W-:-:S05]  /*c810*/  IADD3 R3, P0, R16, R3, RZ ;  /* 0x0000000310037210 */ /* 0x001fca0007f1e0ff */
[----:B------:R-:W-:-:S04]  /*c820*/  IMAD.X R13, RZ, RZ, R17, P0 ;  /* 0x000000ffff0d7224 */ /* 0x000fc800000e0611 */
[----:B------:R-:W-:-:S04]  /*c830*/  IMAD.WIDE.U32 R4, R13, R10, RZ ;  /* 0x0000000a0d047225 */ /* 0x000fc800078e00ff */
[----:B-1----:R-:W-:-:S04]  /*c840*/  IMAD.WIDE.U32 R6, P0, R3, R11, R4 ;  /* 0x0000000b03067225 */ /* 0x002fc80007800004 */
[----:B------:R-:W-:-:S04]  /*c850*/  IMAD.WIDE.U32 R4, R3, R10, RZ ;  /* 0x0000000a03047225 */ /* 0x000fc800078e00ff */
[----:B------:R-:W-:Y:S01]  /*c860*/  IMAD.X R9, RZ, RZ, RZ, P0 ;  /* 0x000000ffff097224 */ /* 0x000fe200000e06ff */
[----:B------:R-:W-:Y:S01]  /*c870*/  IADD3 RZ, P0, R5, R6, RZ ;  /* 0x0000000605ff7210 */ /* 0x000fe20007f1e0ff */
[----:B------:R-:W-:-:S04]  /*c880*/  IMAD.MOV.U32 R8, RZ, RZ, R7 ;  /* 0x000000ffff087224 */ /* 0x000fc800078e0007 */
[----:B------:R-:W-:-:S08]  /*c890*/  IMAD.WIDE.U32.X R8, R13, R11, R8, P0 ;  /* 0x0000000b0d087225 */ /* 0x000fd000000e0408 */
.L_x_257:
[----:B------:R-:W3:Y:S01]  /*c8a0*/  LDC.64 R28, c[0x0][0x640] ;  /* 0x00019000ff1c7b82 */ /* 0x000ee20000000a00 */
[-CC-:B-1----:R-:W-:Y:S01]  /*c8b0*/  SHF.R.U64 R153, R8, R0.reuse, R9.reuse ;  /* 0x0000000008997219 */ /* 0x182fe20000001209 */
[----:B--2---:R-:W-:Y:S01]  /*c8c0*/  IMAD.MOV R20, RZ, RZ, -R20 ;  /* 0x000000ffff147224 */ /* 0x004fe200078e0a14 */
[----:B------:R-:W-:Y:S01]  /*c8d0*/  SHF.R.U32.HI R0, RZ, R0, R9 ;  /* 0x00000000ff007219 */ /* 0x000fe20000011609 */
[----:B------:R-:W-:Y:S01]  /*c8e0*/  ULDC UR4, c[0x0][0x154] ;  /* 0x0000550000047ab9 */ /* 0x000fe20000000800 */
[----:B0-----:R-:W-:Y:S01]  /*c8f0*/  IADD3 R3, P0, RZ, -R153, RZ ;  /* 0x80000099ff037210 */ /* 0x001fe20007f1e0ff */
[----:B------:R-:W-:Y:S02]  /*c900*/  IMAD R21, R21, R20, R12 ;  /* 0x0000001415157224 */ /* 0x000fe400078e020c */
[----:B------:R-:W0:Y:S01]  /*c910*/  LDC R6, c[0x0][0x618] ;  /* 0x00018600ff067b82 */ /* 0x000e220000000800 */
[----:B------:R-:W-:Y:S02]  /*c920*/  IMAD.MOV.U32 R7, RZ, RZ, 0x1 ;  /* 0x00000001ff077424 */ /* 0x000fe400078e00ff */
[----:B------:R-:W-:-:S04]  /*c930*/  IMAD.X R5, RZ, RZ, ~R0, P0 ;  /* 0x000000ffff057224 */ /* 0x000fc800000e0e00 */
[-C--:B------:R-:W-:Y:S01]  /*c940*/  IMAD R0, R5, R14.reuse, RZ ;  /* 0x0000000e05007224 */ /* 0x080fe200078e02ff */
[----:B------:R-:W1:Y:S01]  /*c950*/  LDC R8, c[0x0][0x608] ;  /* 0x00018200ff087b82 */ /* 0x000e620000000800 */
[----:B------:R-:W-:-:S04]  /*c960*/  IMAD.WIDE.U32 R4, R3, R14, R16 ;  /* 0x0000000e03047225 */ /* 0x000fc800078e0010 */
[----:B------:R-:W-:Y:S01]  /*c970*/  IMAD R3, R3, R15, R0 ;  /* 0x0000000f03037224 */ /* 0x000fe200078e0200 */
[----:B------:R-:W-:Y:S02]  /*c980*/  I2FP.F32.U32 R0, R24 ;  /* 0x0000001800007245 */ /* 0x000fe40000201000 */
[----:B------:R-:W2:Y:S01]  /*c990*/  LDC R26, c[0x0][0x658] ;  /* 0x00019600ff1a7b82 */ /* 0x000ea20000000800 */
[----:B------:R-:W-:Y:S01]  /*c9a0*/  IMAD.IADD R3, R5, 0x1, R3 ;  /* 0x0000000105037824 */ /* 0x000fe200078e0203 */
[----:B---3--:R-:W-:Y:S01]  /*c9b0*/  ISETP.NE.U32.AND P0, PT, R28, RZ, PT ;  /* 0x000000ff1c00720c */ /* 0x008fe20003f05070 */
[----:B------:R-:W-:Y:S01]  /*c9c0*/  FMUL R0, R0, UR4 ;  /* 0x0000000400007c20 */ /* 0x000fe20008400000 */
[----:B------:R-:W-:Y:S02]  /*c9d0*/  IMAD.MOV.U32 R5, RZ, RZ, -0x1 ;  /* 0xffffffffff057424 */ /* 0x000fe400078e00ff */
[----:B------:R-:W-:Y:S01]  /*c9e0*/  ISETP.NE.AND.EX P0, PT, R29, RZ, PT, P0 ;  /* 0x000000ff1d00720c */ /* 0x000fe20003f05300 */
[----:B------:R3:W4:Y:S01]  /*c9f0*/  F2I.U32.TRUNC.NTZ R13, R0 ;  /* 0x00000000000d7305 */ /* 0x000722000020f000 */
[----:B------:R-:W3:Y:S01]  /*ca00*/  LDC R15, c[0x0][0x148] ;  /* 0x00005200ff0f7b82 */ /* 0x000ee20000000800 */
[----:B0-----:R-:W-:-:S02]  /*ca10*/  SHF.R.U64 R12, R4, R6, R3 ;  /* 0x00000006040c7219 */ /* 0x001fc40000001203 */
[----:B------:R-:W-:-:S05]  /*ca20*/  SHF.R.U32.HI R3, RZ, R6, R3 ;  /* 0x00000006ff037219 */ /* 0x000fca0000011603 */
[----:B------:R-:W0:Y:S01]  /*ca30*/  LDC R20, c[0x0][0x600] ;  /* 0x00018000ff147b82 */ /* 0x000e220000000800 */
[-CC-:B-1----:R-:W-:Y:S02]  /*ca40*/  SHF.R.U64 R10, R12, R8.reuse, R3.reuse ;  /* 0x000000080c0a7219 */ /* 0x182fe40000001203 */
[----:B------:R-:W-:-:S05]  /*ca50*/  SHF.R.U32.HI R3, RZ, R8, R3 ;  /* 0x00000008ff037219 */ /* 0x000fca0000011603 */
[----:B------:R-:W1:Y:S01]  /*ca60*/  LDC R27, c[0x0][0x648] ;  /* 0x00019200ff1b7b82 */ /* 0x000e620000000800 */
[-C--:B--2---:R-:W-:Y:S02]  /*ca70*/  SHF.L.U32 R4, R5, R26.reuse, RZ ;  /* 0x0000001a05047219 */ /* 0x084fe400000006ff */
[-CC-:B------:R-:W-:Y:S02]  /*ca80*/  SHF.R.U64 R14, R10, R26.reuse, R3.reuse ;  /* 0x0000001a0a0e7219 */ /* 0x180fe40000001203 */
[----:B------:R-:W-:Y:S02]  /*ca90*/  SHF.R.U32.HI R5, RZ, R26, R3 ;  /* 0x0000001aff057219 */ /* 0x000fe40000011603 */
[----:B------:R-:W-:Y:S01]  /*caa0*/  LOP3.LUT R25, RZ, R4, RZ, 0x33, !PT ;  /* 0x00000004ff197212 */ /* 0x000fe200078e33ff */
[----:B------:R-:W2:Y:S01]  /*cab0*/  LDC R30, c[0x0][0x638] ;  /* 0x00018e00ff1e7b82 */ /* 0x000ea20000000800 */
[----:B------:R-:W-:Y:S01]  /*cac0*/  SHF.L.U32 R26, R7, R26, RZ ;  /* 0x0000001a071a7219 */ /* 0x000fe200000006ff */
[----:B------:R-:W-:-:S06]  /*cad0*/  IMAD.MOV.U32 R4, RZ, RZ, R14 ;  /* 0x000000ffff047224 */ /* 0x000fcc00078e000e */
[----:B------:R-:W0:Y:S01]  /*cae0*/  LDC R31, c[0x0][0x610] ;  /* 0x00018400ff1f7b82 */ /* 0x000e220000000800 */
[----:B----4-:R-:W-:Y:S05]  /*caf0*/  @!P0 BRA `(.L_x_258) ;  /* 0x0000000000288947 */ /* 0x010fea0003800000 */
        /* <DEDUP_REMOVED lines=10> */
.L_x_258:
[----:B------:R-:W-:Y:S01]  /*cba0*/  ISETP.NE.AND P0, PT, R2, 0x1, PT ;  /* 0x000000010200780c */ /* 0x000fe20003f05270 */
[----:B0-----:R-:W-:Y:S01]  /*cbb0*/  VIADD R7, R20, 0xffffffff ;  /* 0xffffffff14077836 */ /* 0x001fe20000000000 */
[----:B-1-3--:R-:W-:Y:S01]  /*cbc0*/  SHF.R.U64 R0, R4, R27, R5 ;  /* 0x0000001b04007219 */ /* 0x00afe20000001205 */
[----:B------:R-:W-:Y:S01]  /*cbd0*/  IMAD.MOV R13, RZ, RZ, -R13 ;  /* 0x000000ffff0d7224 */ /* 0x000fe200078e0a0d */
[----:B------:R-:W-:Y:S01]  /*cbe0*/  LOP3.LUT R5, R10, R25, RZ, 0xc0, !PT ;  /* 0x000000190a057212 */ /* 0x000fe200078ec0ff */
[----:B------:R-:W-:Y:S01]  /*cbf0*/  IMAD.MOV.U32 R4, RZ, RZ, 0x1 ;  /* 0x00000001ff047424 */ /* 0x000fe200078e00ff */
[----:B------:R-:W-:Y:S01]  /*cc00*/  LOP3.LUT R12, R12, R7, RZ, 0xc0, !PT ;  /* 0x000000070c0c7212 */ /* 0x000fe200078ec0ff */
[----:B------:R-:W-:Y:S02]  /*cc10*/  IMAD.MOV R3, RZ, RZ, -R0 ;  /* 0x000000ffff037224 */ /* 0x000fe400078e0a00 */
[----:B------:R-:W-:Y:S02]  /*cc20*/  IMAD R0, R26, R0, R5 ;  /* 0x000000001a007224 */ /* 0x000fe400078e0205 */
[----:B--2---:R-:W-:-:S02]  /*cc30*/  IMAD R3, R3, R30, R14 ;  /* 0x0000001e03037224 */ /* 0x004fc400078e020e */
[----:B------:R-:W-:Y:S02]  /*cc40*/  @P0 IMAD R21, R15, R13, R24 ;  /* 0x0000000d0f150224 */ /* 0x000fe400078e0218 */
[----:B------:R-:W-:Y:S01]  /*cc50*/  IMAD R5, R3, R20, R12 ;  /* 0x0000001403057224 */ /* 0x000fe200078e020c */
[----:B------:R-:W-:Y:S01]  /*cc60*/  PRMT R3, R4, 0x7610, R3 ;  /* 0x0000761004037816 */ /* 0x000fe20000000003 */
[----:B------:R-:W-:-:S05]  /*cc70*/  IMAD R0, R0, R31, R21 ;  /* 0x0000001f00007224 */ /* 0x000fca00078e0215 */
[----:B------:R-:W-:Y:S02]  /*cc80*/  SEL R156, R5, R0, !P0 ;  /* 0x00000000059c7207 */ /* 0x000fe40004000000 */
[----:B------:R-:W-:-:S07]  /*cc90*/  SEL R0, R0, R5, !P0 ;  /* 0x0000000500007207 */ /* 0x000fce0004000000 */
.L_x_256:
[----:B------:R-:W-:Y:S01]  /*cca0*/  LOP3.LUT P0, RZ, R3, 0xff, RZ, 0xc0, !PT ;  /* 0x000000ff03ff7812 */ /* 0x000fe2000780c0ff */
[----:B------:R-:W-:-:S12]  /*ccb0*/  IMAD.MOV.U32 R157, RZ, RZ, R0 ;  /* 0x000000ffff9d7224 */ /* 0x000fd800078e0000 */
[----:B------:R-:W-:Y:S05]  /*ccc0*/  @P0 BRA `(.L_x_259) ;  /* 0xffffff4400980947 */ /* 0x000fea000383ffff */
[----:B------:R-:W-:Y:S05]  /*ccd0*/  EXIT ;  /* 0x000000000000794d */ /* 0x000fea0003800000 */
.L_x_8:
[----:B0-----:R-:W-:Y:S01]  /*cce0*/  ULDC.64 UR4, c[0x0][0x650] ;  /* 0x0001940000047ab9 */ /* 0x001fe20000000a00 */
        /* <DEDUP_REMOVED lines=25> */
.L_x_261:
[----:B------:R-:W0:Y:S01]  /*ce80*/  LDC.64 R28, c[0x0][0x640] ;  /* 0x00019000ff1c7b82 */ /* 0x000e220000000a00 */
[-CC-:B------:R-:W-:Y:S01]  /*ce90*/  SHF.R.U64 R22, R12, R6.reuse, R13.reuse ;  /* 0x000000060c167219 */ /* 0x180fe2000000120d */
[----:B------:R-:W-:Y:S01]  /*cea0*/  IMAD.MOV.U32 R30, RZ, RZ, 0x1 ;  /* 0x00000001ff1e7424 */ /* 0x000fe200078e00ff */
[----:B------:R-:W-:Y:S02]  /*ceb0*/  SHF.R.U32.HI R6, RZ, R6, R13 ;  /* 0x00000006ff067219 */ /* 0x000fe4000001160d */
        /* <DEDUP_REMOVED lines=8> */
[----:B------:R-:W-:Y:S01]  /*cf40*/  IMAD.IADD R9, R9, 0x1, R11 ;  /* 0x0000000109097824 */ /* 0x000fe200078e020b */
[----:B0-----:R-:W-:-:S04]  /*cf50*/  ISETP.NE.U32.AND P0, PT, R28, RZ, PT ;  /* 0x000000ff1c00720c */ /* 0x001fc80003f05070 */
[----:B------:R-:W-:Y:S02]  /*cf60*/  ISETP.NE.AND.EX P0, PT, R29, RZ, PT, P0 ;  /* 0x000000ff1d00720c */ /* 0x000fe40003f05300 */
[----:B------:R-:W0:Y:S01]  /*cf70*/  LDC R20, c[0x0][0x600] ;  /* 0x00018000ff147b82 */ /* 0x000e220000000800 */
[-CC-:B-1----:R-:W-:Y:S01]  /*cf80*/  SHF.R.U64 R14, R8, R10.reuse, R9.reuse ;  /* 0x0000000a080e7219 */ /* 0x182fe20000001209 */
[----:B------:R-:W-:Y:S01]  /*cf90*/  IMAD.MOV.U32 R8, RZ, RZ, -0x1 ;  /* 0xffffffffff087424 */ /* 0x000fe200078e00ff */
[----:B------:R-:W-:-:S05]  /*cfa0*/  SHF.R.U32.HI R9, RZ, R10, R9 ;  /* 0x0000000aff097219 */ /* 0x000fca0000011609 */
[----:B------:R-:W1:Y:S01]  /*cfb0*/  LDC R26, c[0x0][0x648] ;  /* 0x00019200ff1a7b82 */ /* 0x000e620000000800 */
[-CC-:B--2---:R-:W-:Y:S02]  /*cfc0*/  SHF.R.U64 R21, R14, R12.reuse, R9.reuse ;  /* 0x0000000c0e157219 */ /* 0x184fe40000001209 */
[----:B------:R-:W-:-:S05]  /*cfd0*/  SHF.R.U32.HI R6, RZ, R12, R9 ;  /* 0x0000000cff067219 */ /* 0x000fca0000011609 */
[----:B------:R-:W2:Y:S01]  /*cfe0*/  LDC R27, c[0x0][0x638] ;  /* 0x00018e00ff1b7b82 */ /* 0x000ea20000000800 */
[-C--:B---3--:R-:W-:Y:S02]  /*cff0*/  SHF.L.U32 R8, R8, R25.reuse, RZ ;  /* 0x0000001908087219 */ /* 0x088fe400000006ff */
[-CC-:B------:R-:W-:Y:S02]  /*d000*/  SHF.R.U64 R23, R21, R25.reuse, R6.reuse ;  /* 0x0000001915177219 */ /* 0x180fe40000001206 */
[----:B------:R-:W-:Y:S02]  /*d010*/  LOP3.LUT R32, RZ, R8, RZ, 0x33, !PT ;  /* 0x00000008ff207212 */ /* 0x000fe400078e33ff */
[----:B------:R-:W-:Y:S01]  /*d020*/  SHF.R.U32.HI R9, RZ, R25, R6 ;  /* 0x00000019ff097219 */ /* 0x000fe20000011606 */
[----:B------:R-:W3:Y:S01]  /*d030*/  LDC R31, c[0x0][0x610] ;  /* 0x00018400ff1f7b82 */ /* 0x000ee20000000800 */
[----:B------:R-:W-:Y:S01]  /*d040*/  IMAD.MOV.U32 R8, RZ, RZ, R23 ;  /* 0x000000ffff087224 */ /* 0x000fe200078e0017 */
[----:B------:R-:W-:Y:S06]  /*d050*/  @!P0 BRA `(.L_x_262) ;  /* 0x0000000000288947 */ /* 0x000fec0003800000 */
        /* <DEDUP_REMOVED lines=10> */
.L_x_262:
[----:B------:R-:W-:Y:S02]  /*d100*/  ISETP.NE.AND P0, PT, R2, 0x1, PT ;  /* 0x000000010200780c */ /* 0x000fe40003f05270 */
[----:B-1----:R-:W-:Y:S01]  /*d110*/  SHF.R.U64 R6, R8, R26, R9 ;  /* 0x0000001a08067219 */ /* 0x002fe20000001209 */
[----:B0-----:R-:W-:Y:S01]  /*d120*/  VIADD R9, R20, 0xffffffff ;  /* 0xffffffff14097836 */ /* 0x001fe20000000000 */
[----:B------:R-:W-:Y:S02]  /*d130*/  SHF.L.U32 R30, R30, R25, RZ ;  /* 0x000000191e1e7219 */ /* 0x000fe400000006ff */
[----:B------:R-:W-:Y:S01]  /*d140*/  LOP3.LUT R5, R21, R32, RZ, 0xc0, !PT ;  /* 0x0000002015057212 */ /* 0x000fe200078ec0ff */
[----:B------:R-:W-:-:S04]  /*d150*/  IMAD.MOV R8, RZ, RZ, -R6 ;  /* 0x000000ffff087224 */ /* 0x000fc800078e0a06 */
[----:B------:R-:W-:Y:S01]  /*d160*/  IMAD R6, R30, R6, R5 ;  /* 0x000000061e067224 */ /* 0x000fe200078e0205 */
[----:B------:R-:W-:Y:S01]  /*d170*/  LOP3.LUT R5, R14, R9, RZ, 0xc0, !PT ;  /* 0x000000090e057212 */ /* 0x000fe200078ec0ff */
[----:B------:R-:W-:Y:S02]  /*d180*/  @P0 IMAD R3, R7, R24, R4 ;  /* 0x0000001807030224 */ /* 0x000fe400078e0204 */
[----:B--2---:R-:W-:Y:S02]  /*d190*/  IMAD R4, R8, R27, R23 ;  /* 0x0000001b08047224 */ /* 0x004fe400078e0217 */
[----:B---3--:R-:W-:Y:S02]  /*d1a0*/  IMAD R3, R6, R31, R3 ;  /* 0x0000001f06037224 */ /* 0x008fe400078e0203 */
[----:B------:R-:W-:Y:S02]  /*d1b0*/  IMAD R4, R4, R20, R5 ;  /* 0x0000001404047224 */ /* 0x000fe400078e0205 */
[----:B------:R-:W-:-:S02]  /*d1c0*/  IMAD.MOV.U32 R8, RZ, RZ, 0x1 ;  /* 0x00000001ff087424 */ /* 0x000fc400078e00ff */
[----:B------:R-:W-:Y:S01]  /*d1d0*/  IMAD.MOV.U32 R6, RZ, RZ, R22 ;  /* 0x000000ffff067224 */ /* 0x000fe200078e0016 */
[----:B------:R-:W-:Y:S02]  /*d1e0*/  SEL R20, R4, R3, !P0 ;  /* 0x0000000304147207 */ /* 0x000fe40004000000 */
[----:B------:R-:W-:-:S07]  /*d1f0*/  SEL R21, R3, R4, !P0 ;  /* 0x0000000403157207 */ /* 0x000fce0004000000 */
.L_x_260:
[----:B------:R-:W-:-:S08]  /*d200*/  NOP ;  /* 0x0000000000007918 */ /* 0x000fd00000000000 */
[----:B------:R-:W0:-:S00]  /*d210*/  USETMAXREG.DEALLOC.CTAPOOL 0x28 ;  /* 0x00000028000079c8 */ /* 0x000e0000080e0500 */
[----:B0-----:R-:W-:-:S13]  /*d220*/  ISETP.NE.AND P0, PT, R0, RZ, PT ;  /* 0x000000ff0000720c */ /* 0x001fda0003f05270 */
[----:B------:R-:W-:Y:S05]  /*d230*/  @P0 EXIT ;  /* 0x000000000000094d */ /* 0x000fea0003800000 */
[----:B------:R-:W-:Y:S01]  /*d240*/  LOP3.LUT P0, RZ, R8, 0xff, RZ, 0xc0, !PT ;  /* 0x000000ff08ff7812 */ /* 0x000fe2000780c0ff */
[----:B------:R-:W-:Y:S02]  /*d250*/  IMAD.MOV.U32 R0, RZ, RZ, 0x1 ;  /* 0x00000001ff007424 */ /* 0x000fe400078e00ff */
[----:B------:R-:W-:-:S10]  /*d260*/  IMAD.MOV.U32 R3, RZ, RZ, RZ ;  /* 0x000000ffff037224 */ /* 0x000fd400078e00ff */
[----:B------:R-:W-:Y:S05]  /*d270*/  @!P0 BRA `(.L_x_263) ;  /* 0x0000000c00448947 */ /* 0x000fea0003800000 */
[----:B------:R-:W0:Y:S01]  /*d280*/  LDC R0, c[0x0][0x28c] ;  /* 0x0000a300ff007b82 */ /* 0x000e220000000800 */
[----:B------:R-:W1:Y:S01]  /*d290*/  S2R R12, SR_CgaCtaId ;  /* 0x00000000000c7919 */ /* 0x000e620000008800 */
[----:B------:R-:W-:Y:S01]  /*d2a0*/  ULDC UR5, c[0x0][0x600] ;  /* 0x0001800000057ab9 */ /* 0x000fe20000000800 */
[----:B------:R-:W-:Y:S01]  /*d2b0*/  ULDC UR4, c[0x0][0xc] ;  /* 0x0000030000047ab9 */ /* 0x000fe20000000800 */
[----:B------:R-:W-:Y:S01]  /*d2c0*/  UIADD3 UR16, UR5, -0x1, URZ ;  /* 0xffffffff05107890 */ /* 0x000fe2000fffe03f */
[----:B------:R-:W-:Y:S01]  /*d2d0*/  BSSY B0, `(.L_x_263) ;  /* 0x00000cb000007945 */ /* 0x000fe20003800000 */
[----:B------:R-:W-:Y:S01]  /*d2e0*/  ULDC UR6, c[0x0][0x658] ;  /* 0x0001960000067ab9 */ /* 0x000fe20000000800 */
[----:B------:R-:W-:Y:S01]  /*d2f0*/  ULDC UR5, c[0x0][0x10] ;  /* 0x0000040000057ab9 */ /* 0x000fe20000000800 */
[----:B------:R-:W-:Y:S01]  /*d300*/  UMOV UR7, 0xffffffff ;  /* 0xffffffff00077882 */ /* 0x000fe20000000000 */
[----:B------:R-:W-:Y:S01]  /*d310*/  UMOV UR8, 0x1 ;  /* 0x0000000100087882 */ /* 0x000fe20000000000 */
[----:B------:R-:W-:Y:S01]  /*d320*/  UIMAD.WIDE.U32 UR4, UR4, UR5, URZ ;  /* 0x00000005040472a5 */ /* 0x000fe2000f8e003f */
[----:B------:R-:W-:Y:S01]  /*d330*/  IMAD.MOV.U32 R9, RZ, RZ, 0x1 ;  /* 0x00000001ff097424 */ /* 0x000fe200078e00ff */
[----:B------:R-:W-:Y:S01]  /*d340*/  USHF.L.U32 UR7, UR7, UR6, URZ ;  /* 0x0000000607077299 */ /* 0x000fe2000800063f */
[----:B------:R-:W-:Y:S01]  /*d350*/  LOP3.LUT R8, R19, 0x2, RZ, 0xfc, !PT ;  /* 0x0000000213087812 */ /* 0x000fe200078efcff */
[----:B------:R-:W-:-:S02]  /*d360*/  USHF.L.U32 UR18, UR8, UR6, URZ ;  /* 0x0000000608127299 */ /* 0x000fc4000800063f */
[----:B------:R-:W-:Y:S01]  /*d370*/  ULOP3.LUT UR17, URZ, UR7, URZ, 0x33, !UPT ;  /* 0x000000073f117292 */ /* 0x000fe2000f8e333f */
[----:B------:R-:W-:Y:S01]  /*d380*/  ULDC UR6, c[0x0][0x14] ;  /* 0x0000050000067ab9 */ /* 0x000fe20000000800 */
[----:B------:R-:W-:Y:S01]  /*d390*/  ULDC.64 UR22, c[0x0][0x198] ;  /* 0x0000660000167ab9 */ /* 0x000fe20000000a00 */
[----:B------:R-:W-:Y:S02]  /*d3a0*/  UIMAD.WIDE.U32 UR20, UR4, UR6, URZ ;  /* 0x00000006041472a5 */ /* 0x000fe4000f8e003f */
[----:B------:R-:W-:Y:S01]  /*d3b0*/  UIMAD UR13, UR5, UR6, URZ ;  /* 0x00000006050d72a4 */ /* 0x000fe2000f8e023f */
[----:B0-----:R-:W-:-:S03]  /*d3c0*/  VIADD R0, R0, 0xf ;  /* 0x0000000f00007836 */ /* 0x001fc60000000000 */
[----:B------:R-:W-:Y:S02]  /*d3d0*/  UIADD3 UR13, UR21, UR13, URZ ;  /* 0x0000000d150d7290 */ /* 0x000fe4000fffe03f */
[----:B------:R-:W-:-:S04]  /*d3e0*/  SHF.R.S32.HI R3, RZ, 0x1f, R0 ;  /* 0x0000001fff037819 */ /* 0x000fc80000011400 */
[----:B------:R-:W-:Y:S01]  /*d3f0*/  LEA.HI R10, R3, R0, RZ, 0x4 ;  /* 0x00000000030a7211 */ /* 0x000fe200078f20ff */
[C---:B-1----:R-:W-:Y:S02]  /*d400*/  IMAD.SHL.U32 R11, R12.reuse, 0x20, RZ ;  /* 0x000000200c0b7824 */ /* 0x042fe400078e00ff */
[----:B------:R-:W-:Y:S01]  /*d410*/  IMAD.SHL.U32 R12, R12, 0x200, RZ ;  /* 0x000002000c0c7824 */ /* 0x000fe200078e00ff */
[----:B------:R-:W-:Y:S01]  /*d420*/  SHF.R.S32.HI R10, RZ, 0x4, R10 ;  /* 0x00000004ff0a7819 */ /* 0x000fe2000001140a */
[----:B------:R-:W-:Y:S01]  /*d430*/  IMAD.MOV.U32 R0, RZ, RZ, 0x1 ;  /* 0x00000001ff007424 */ /* 0x000fe200078e00ff */
[----:B------:R-:W-:Y:S01]  /*d440*/  LOP3.LUT R11, R11, 0x20, RZ, 0xc0, !PT ;  /* 0x000000200b0b7812 */ /* 0x000fe200078ec0ff */
[----:B------:R-:W-:Y:S01]  /*d450*/  IMAD.MOV.U32 R3, RZ, RZ, RZ ;  /* 0x000000ffff037224 */ /* 0x000fe200078e00ff */
[----:B------:R-:W-:Y:S01]  /*d460*/  LOP3.LUT R12, R12, 0x200, RZ, 0xc0, !PT ;  /* 0x000002000c0c7812 */ /* 0x000fe200078ec0ff */
[----:B------:R-:W-:-:S07]  /*d470*/  VIADD R13, R10, 0x1 ;  /* 0x000000010a0d7836 */ /* 0x000fce0000000000 */
.L_x_274:
[----:B------:R-:W-:-:S03]  /*d480*/  UMOV UR4, 0xffffffff ;  /* 0xffffffff00047882 */ /* 0x000fc60000000000 */
[----:B------:R-:W-:Y:S05]  /*d490*/  BRA.DIV UR4, `(.L_x_264) ;  /* 0x0000001204c87947 */ /* 0x000fea000b800000 */
[----:B------:R-:W-:-:S13]  /*d4a0*/  ELECT P6, URZ, PT ;  /* 0x00000000003f782f */ /* 0x000fda00038c0000 */
.L_x_293:
[----:B------:R-:W0:Y:S01]  /*d4b0*/  LDC R4, c[0x0][0x28c] ;  /* 0x0000a300ff047b82 */ /* 0x000e220000000800 */
[----:B------:R-:W-:Y:S01]  /*d4c0*/  BSSY B1, `(.L_x_265) ;  /* 0x0000038000017945 */ /* 0x000fe20003800000 */
[----:B0-----:R-:W-:-:S13]  /*d4d0*/  ISETP.LT.OR P6, PT, R4, 0x1, !P6 ;  /* 0x000000010400780c */ /* 0x001fda00077c1670 */
[----:B------:R-:W-:Y:S05]  /*d4e0*/  @P6 BRA `(.L_x_266) ;  /* 0x0000000000d46947 */ /* 0x000fea0003800000 */
[----:B------:R-:W-:Y:S02]  /*d4f0*/  IMAD R20, R20, 0x40, R11 ;  /* 0x0000004014147824 */ /* 0x000fe400078e020b */
[----:B------:R-:W-:Y:S02]  /*d500*/  IMAD.SHL.U32 R21, R21, 0x200, RZ ;  /* 0x0000020015157824 */ /* 0x000fe400078e00ff */
[----:B------:R-:W-:Y:S02]  /*d510*/  IMAD.MOV.U32 R24, RZ, RZ, RZ ;  /* 0x000000ffff187224 */ /* 0x000fe400078e00ff */
[----:B------:R-:W-:Y:S02]  /*d520*/  IMAD.MOV.U32 R4, RZ, RZ, R13 ;  /* 0x000000ffff047224 */ /* 0x000fe400078e000d */
[----:B------:R-:W-:Y:S02]  /*d530*/  IMAD.MOV.U32 R5, RZ, RZ, R0 ;  /* 0x000000ffff057224 */ /* 0x000fe400078e0000 */
[----:B------:R-:W-:-:S07]  /*d540*/  IMAD.MOV.U32 R7, RZ, RZ, R3 ;  /* 0x000000ffff077224 */ /* 0x000fce00078e0003 */
.L_x_269:
[----:B------:R-:W0:Y:S01]  /*d550*/  S2R R15, SR_CgaCtaId ;  /* 0x00000000000f7919 */ /* 0x000e220000008800 */
[----:B------:R-:W-:Y:S02]  /*d560*/  MOV R14, 0x400 ;  /* 0x00000400000e7802 */ /* 0x000fe40000000f00 */
[----:B------:R-:W-:Y:S02]  /*d570*/  LOP3.LUT P1, RZ, R18, 0x7f, RZ, 0xc0, !PT ;  /* 0x0000007f12ff7812 */ /* 0x000fe4000782c0ff */
[----:B0-----:R-:W-:Y:S02]  /*d580*/  LEA R22, R15, R14, 0x18 ;  /* 0x0000000e0f167211 */ /* 0x001fe400078ec0ff */
[----:B------:R-:W-:-:S09]  /*d590*/  SHF.L.U32 R14, R5, 0x1f, RZ ;  /* 0x0000001f050e7819 */ /* 0x000fd200000006ff */
[----:B------:R-:W0:Y:S01]  /*d5a0*/  @!P1 LDC R15, c[0x0][0x500] ;  /* 0x00014000ff0f9b82 */ /* 0x000e220000000800 */
[----:B------:R-:W-:-:S04]  /*d5b0*/  IMAD R23, R7, 0x8, R22 ;  /* 0x0000000807177824 */ /* 0x000fc800078e0216 */
[----:B------:R-:W1:Y:S02]  /*d5c0*/  SYNCS.PHASECHK.TRANS64.TRYWAIT P0, [R23+URZ+0x60], R14 ;  /* 0x0000600e170075a7 */ /* 0x000e64000800017f */
[----:B-1----:R-:W-:Y:S05]  /*d5d0*/  @!P0 BRA `(.L_x_267) ;  /* 0x0000001000988947 */ /* 0x002fea0003800000 */
.L_x_294:
[----:B-1----:R-:W-:Y:S01]  /*d5e0*/  PRMT R14, R8, 0x9910, RZ ;  /* 0x00009910080e7816 */ /* 0x002fe200000000ff */
[----:B0-----:R0:W-:Y:S03]  /*d5f0*/  @!P1 SYNCS.ARRIVE.TRANS64 RZ, [R23+URZ], R15 ;  /* 0x0000000f17ff99a7 */ /* 0x0011e6000800003f */
[----:B------:R-:W-:-:S13]  /*d600*/  ISETP.NE.AND P0, PT, R14, 0x2, PT ;  /* 0x000000020e00780c */ /* 0x000fda0003f05270 */
[----:B0-----:R-:W-:Y:S05]  /*d610*/  @P0 BRA `(.L_x_268) ;  /* 0x0000000000040947 */ /* 0x001fea0003800000 */
[----:B------:R-:W-:Y:S01]  /*d620*/  BPT.TRAP 0x1 ;  /* 0x000000040000795c */ /* 0x000fe20000300000 */
.L_x_268:
[----:B------:R-:W-:Y:S01]  /*d630*/  IMAD R14, R7, 0x400, R12 ;  /* 0x00000400070e7824 */ /* 0x000fe200078e020c */
[----:B------:R-:W-:Y:S01]  /*d640*/  R2UR UR9, R23 ;  /* 0x00000000170972ca */ /* 0x000fe200000e0000 */
[--C-:B------:R-:W-:Y:S01]  /*d650*/  IMAD R15, R7, 0x4000, R22.reuse ;  /* 0x00004000070f7824 */ /* 0x100fe200078e0216 */
[----:B------:R-:W-:Y:S01]  /*d660*/  UIADD3 UR4, UP0, UR22, 0xf0, URZ ;  /* 0x000000f016047890 */ /* 0x000fe2000ff1e03f */
[----:B------:R-:W-:Y:S01]  /*d670*/  IMAD R14, R14, 0x2, R22 ;  /* 0x000000020e0e7824 */ /* 0x000fe200078e0216 */
[----:B------:R-:W-:Y:S01]  /*d680*/  R2UR UR11, R21 ;  /* 0x00000000150b72ca */ /* 0x000fe200000e0000 */
[----:B------:R-:W-:Y:S01]  /*d690*/  VIADD R4, R4, 0xffffffff ;  /* 0xffffffff04047836 */ /* 0x000fe20000000000 */
[----:B------:R-:W-:Y:S01]  /*d6a0*/  R2UR UR5, R15 ;  /* 0x000000000f0572ca */ /* 0x000fe200000e0000 */
[----:B------:R-:W-:Y:S01]  /*d6b0*/  UIADD3 UR24, UP1, UR22, 0x1f0, URZ ;  /* 0x000001f016187890 */ /* 0x000fe2000ff3e03f */
[----:B------:R-:W-:Y:S01]  /*d6c0*/  R2UR UR8, R14 ;  /* 0x000000000e0872ca */ /* 0x000fe200000e0000 */
[----:B------:R-:W-:Y:S01]  /*d6d0*/  VIADD R7, R7, 0x1 ;  /* 0x0000000107077836 */ /* 0x000fe20000000000 */
[----:B------:R-:W-:Y:S01]  /*d6e0*/  R2UR UR10, R24 ;  /* 0x00000000180a72ca */ /* 0x000fe200000e0000 */
[----:B------:R-:W-:Y:S01]  /*d6f0*/  UIADD3.X UR25, URZ, UR23, URZ, UP1, !UPT ;  /* 0x000000173f197290 */ /* 0x000fe20008ffe43f */
[----:B------:R-:W-:Y:S01]  /*d700*/  R2UR UR12, R6 ;  /* 0x00000000060c72ca */ /* 0x000fe200000e0000 */
[----:B------:R-:W-:Y:S01]  /*d710*/  UMOV UR6, 0x0 ;  /* 0x0000000000067882 */ /* 0x000fe20000000000 */
[----:B------:R-:W-:Y:S01]  /*d720*/  R2UR UR19, R20 ;  /* 0x00000000141372ca */ /* 0x000fe200000e0000 */
[----:B------:R-:W-:Y:S01]  /*d730*/  UMOV UR7, 0x10000000 ;  /* 0x1000000000077882 */ /* 0x000fe20000000000 */
[----:B------:R-:W-:Y:S01]  /*d740*/  ISETP.GT.AND P1, PT, R4, 0x1, PT ;  /* 0x000000010400780c */ /* 0x000fe20003f24270 */
[----:B------:R-:W-:Y:S01]  /*d750*/  UMOV UR26, 0x30000 ;  /* 0x00030000001a7882 */ /* 0x000fe20000000000 */
[C---:B------:R-:W-:Y:S01]  /*d760*/  ISETP.NE.AND P0, PT, R7.reuse, 0xc, PT ;  /* 0x0000000c0700780c */ /* 0x040fe20003f05270 */
[----:B------:R-:W-:Y:S01]  /*d770*/  UIADD3 UR14, UR5, 0x180, URZ ;  /* 0x00000180050e7890 */ /* 0x000fe2000fffe03f */
[----:B------:R-:W-:Y:S01]  /*d780*/  VIADD R24, R24, 0x10 ;  /* 0x0000001018187836 */ /* 0x000fe20000000000 */
[----:B------:R-:W-:Y:S01]  /*d790*/  UIADD3.X UR5, URZ, UR23, URZ, UP0, !UPT ;  /* 0x000000173f057290 */ /* 0x000fe200087fe43f */
[----:B------:R-:W-:Y:S01]  /*d7a0*/  SEL R14, RZ, 0x1, P0 ;  /* 0x00000001ff0e7807 */ /* 0x000fe20000000000 */
[----:B------:R-:W-:Y:S01]  /*d7b0*/  UIADD3 UR15, UR8, 0x30180, URZ ;  /* 0x00030180080f7890 */ /* 0x000fe2000fffe03f */
[----:B------:R-:W-:-:S02]  /*d7c0*/  SEL R7, R7, RZ, P0 ;  /* 0x000000ff07077207 */ /* 0x000fc40000000000 */
[----:B------:R-:W-:Y:S01]  /*d7d0*/  UMOV UR8, UR14 ;  /* 0x0000000e00087c82 */ /* 0x000fe20008000000 */
[----:B------:R-:W-:-:S03]  /*d7e0*/  LOP3.LUT R5, R5, R14, RZ, 0x3c, !PT ;  /* 0x0000000e05057212 */ /* 0x000fc600078e3cff */
[----:B------:R0:W-:Y:S02]  /*d7f0*/  UTMALDG.3D [UR8], [UR4], desc[UR6] ;  /* 0x00000608040075b4 */ /* 0x0001e40008011000 */
[----:B0-----:R-:W-:Y:S01]  /*d800*/  UMOV UR8, UR15 ;  /* 0x0000000f00087c82 */ /* 0x001fe20008000000 */
[----:B------:R-:W-:Y:S02]  /*d810*/  UMOV UR11, UR19 ;  /* 0x00000013000b7c82 */ /* 0x000fe40008000000 */
[----:B------:R0:W-:Y:S02]  /*d820*/  UTMALDG.3D.MULTICAST [UR8], [UR24], UR26, desc[UR6] ;  /* 0x00000608180073b4 */ /* 0x0001e4000801181a */
[----:B0-----:R-:W-:Y:S05]  /*d830*/  @P1 BRA `(.L_x_269) ;  /* 0xfffffffc00441947 */ /* 0x001fea000383ffff */
.L_x_266:
[----:B------:R-:W-:Y:S05]  /*d840*/  BSYNC B1 ;  /* 0x0000000000017941 */ /* 0x000fea0003800000 */
.L_x_265:
[----:B------:R-:W-:Y:S01]  /*d850*/  LOP3.LUT P1, RZ, R9, 0xff, RZ, 0xc0, !PT ;  /* 0x000000ff09ff7812 */ /* 0x000fe2000782c0ff */
[C---:B------:R-:W-:Y:S01]  /*d860*/  IMAD.IADD R6, R10.reuse, 0x1, R3 ;  /* 0x000000010a067824 */ /* 0x040fe200078e0203 */
[----:B------:R-:W-:Y:S01]  /*d870*/  ULDC.64 UR4, c[0x0][0x650] ;  /* 0x0001940000047ab9 */ /* 0x000fe20000000a00 */
[----:B------:R-:W-:Y:S01]  /*d880*/  ISETP.GE.U32.AND P2, PT, R10, 0xc, PT ;  /* 0x0000000c0a00780c */ /* 0x000fe20003f46070 */
[----:B------:R-:W-:Y:S01]  /*d890*/  BSSY B1, `(.L_x_270) ;  /* 0x000006c000017945 */ /* 0x000fe20003800000 */
[----:B------:R-:W-:Y:S01]  /*d8a0*/  IMAD.MOV.U32 R21, RZ, RZ, -0x1 ;  /* 0xffffffffff157424 */ /* 0x000fe200078e00ff */
[----:B------:R-:W-:Y:S01]  /*d8b0*/  ISETP.GT.U32.AND P0, PT, R6, 0xb, PT ;  /* 0x0000000b0600780c */ /* 0x000fe20003f04070 */
[----:B------:R-:W-:Y:S01]  /*d8c0*/  IMAD.MOV.U32 R20, RZ, RZ, -0x1 ;  /* 0xffffffffff147424 */ /* 0x000fe200078e00ff */
[----:B------:R-:W-:Y:S02]  /*d8d0*/  PRMT R9, RZ, 0x7610, R9 ;  /* 0x00007610ff097816 */ /* 0x000fe40000000009 */
[----:B------:R-:W-:-:S03]  /*d8e0*/  ISETP.LT.U32.AND P0, PT, R10, 0xc, P0 ;  /* 0x0000000c0a00780c */ /* 0x000fc60000701070 */
[----:B------:R-:W0:Y:S01]  /*d8f0*/  @P1 S2R R5, SR_CgaCtaId ;  /* 0x0000000000051919 */ /* 0x000e220000008800 */
[----:B------:R-:W-:-:S04]  /*d900*/  @P1 MOV R4, 0x400 ;  /* 0x0000040000041802 */ /* 0x000fc80000000f00 */
[----:B0-----:R-:W-:Y:S01]  /*d910*/  @P1 LEA R3, R5, R4, 0x18 ;  /* 0x0000000405031211 */ /* 0x001fe200078ec0ff */
[----:B------:R-:W-:-:S03]  /*d920*/  IMAD.WIDE.U32 R4, R6, -0x55555555, RZ ;  /* 0xaaaaaaab06047825 */ /* 0x000fc600078e00ff */
[----:B------:R0:W-:Y:S01]  /*d930*/  @P1 SYNCS.ARRIVE.TRANS64.A1T0 RZ, [R3+URZ+0xd8], RZ ;  /* 0x0000d8ff03ff19a7 */ /* 0x0001e2000810003f */
[----:B------:R-:W-:Y:S02]  /*d940*/  IADD3 R16, P1, R16, UR20, RZ ;  /* 0x0000001410107c10 */ /* 0x000fe4000ff3e0ff */
[----:B------:R-:W-:Y:S02]  /*d950*/  SHF.R.U32.HI R5, RZ, 0x3, R5 ;  /* 0x00000003ff057819 */ /* 0x000fe40000011605 */
[----:B------:R-:W-:Y:S02]  /*d960*/  IADD3.X R17, R17, UR13, RZ, P1, !PT ;  /* 0x0000000d11117c10 */ /* 0x000fe40008ffe4ff */
[----:B------:R-:W-:Y:S02]  /*d970*/  PRMT R4, RZ, 0x7610, R4 ;  /* 0x00007610ff047816 */ /* 0x000fe40000000004 */
[----:B0-----:R-:W-:Y:S02]  /*d980*/  SEL R3, RZ, 0x1, !P0 ;  /* 0x00000001ff037807 */ /* 0x001fe40004000000 */
[----:B------:R-:W-:-:S02]  /*d990*/  ISETP.GE.U32.AND P0, PT, R16, UR4, PT ;  /* 0x0000000410007c0c */ /* 0x000fc4000bf06070 */
[----:B------:R-:W-:Y:S01]  /*d9a0*/  LOP3.LUT R0, R0, R3, RZ, 0x3c, !PT ;  /* 0x0000000300007212 */ /* 0x000fe200078e3cff */
[----:B------:R-:W-:Y:S01]  /*d9b0*/  IMAD R3, R5, -0xc, R6 ;  /* 0xfffffff405037824 */ /* 0x000fe200078e0206 */
[----:B------:R-:W-:Y:S01]  /*d9c0*/  ISETP.GE.U32.AND.EX P0, PT, R17, UR5, PT, P0 ;  /* 0x0000000511007c0c */ /* 0x000fe2000bf06100 */
[----:B------:R-:W-:Y:S01]  /*d9d0*/  IMAD.MOV.U32 R6, RZ, RZ, -0x1 ;  /* 0xffffffffff067424 */ /* 0x000fe200078e00ff */
[----:B------:R-:W-:-:S11]  /*d9e0*/  @P2 LOP3.LUT R0, R0, 0x1, R5, 0x78, !PT ;  /* 0x0000000100002812 */ /* 0x000fd600078e7805 */
[----:B------:R-:W-:Y:S05]  /*d9f0*/  @P0 BRA `(.L_x_271) ;  /* 0x0000000400540947 */ /* 0x000fea0003800000 */
[----:B------:R-:W0:Y:S01]  /*da00*/  S2R R15, SR_CTAID.X ;  /* 0x00000000000f7919 */ /* 0x000e220000002500 */
[----:B------:R-:W-:Y:S01]  /*da10*/  ULDC.64 UR4, c[0x0][0x628] ;  /* 0x00018a0000047ab9 */ /* 0x000fe20000000a00 */
[----:B------:R-:W-:Y:S01]  /*da20*/  ULDC UR7, c[0x0][0x630] ;  /* 0x00018c0000077ab9 */ /* 0x000fe20000000800 */
[----:B------:R-:W-:Y:S01]  /*da30*/  ISETP.NE.U32.AND P0, PT, RZ, UR4, PT ;  /* 0x00000004ff007c0c */ /* 0x000fe2000bf05070 */
[----:B------:R-:W1:Y:S01]  /*da40*/  S2R R20, SR_CTAID.Y ;  /* 0x0000000000147919 */ /* 0x000e620000002600 */
[----:B------:R-:W-:Y:S01]  /*da50*/  ULDC UR8, c[0x0][0x150] ;  /* 0x0000540000087ab9 */ /* 0x000fe20000000800 */
[----:B------:R-:W-:Y:S01]  /*da60*/  IMAD.MOV.U32 R4, RZ, RZ, R16 ;  /* 0x000000ffff047224 */ /* 0x000fe200078e0010 */
[----:B------:R-:W-:Y:S01]  /*da70*/  ISETP.NE.AND.EX P0, PT, RZ, UR5, PT, P0 ;  /* 0x00000005ff007c0c */ /* 0x000fe2000bf05300 */
[----:B------:R-:W-:Y:S01]  /*da80*/  IMAD.MOV.U32 R5, RZ, RZ, R17 ;  /* 0x000000ffff057224 */ /* 0x000fe200078e0011 */
[----:B0-----:R-:W-:-:S11]  /*da90*/  I2FP.F32.U32 R22, R15 ;  /* 0x0000000f00167245 */ /* 0x001fd60000201000 */
[----:B------:R-:W-:Y:S05]  /*daa0*/  @!P0 BRA `(.L_x_272) ;  /* 0x0000000000288947 */ /* 0x000fea0003800000 */
[----:B------:R-:W-:Y:S02]  /*dab0*/  ULDC UR6, c[0x0][0x634] ;  /* 0x00018d0000067ab9 */ /* 0x000fe40000000800 */
[----:B------:R-:W-:-:S05]  /*dac0*/  IADD3 R5, P0, R16, UR6, RZ ;  /* 0x0000000610057c10 */ /* 0x000fca000ff1e0ff */
[----:B------:R-:W-:-:S04]  /*dad0*/  IMAD.X R21, RZ, RZ, R17, P0 ;  /* 0x000000ffff157224 */ /* 0x000fc800000e0611 */
[----:B------:R-:W-:-:S04]  /*dae0*/  IMAD.WIDE.U32 R6, R21, UR4, RZ ;  /* 0x0000000415067c25 */ /* 0x000fc8000f8e00ff */
[----:B------:R-:W-:-:S04]  /*daf0*/  IMAD.WIDE.U32 R6, P0, R5, UR5, R6 ;  /* 0x0000000505067c25 */ /* 0x000fc8000f800006 */
[----:B------:R-:W-:-:S04]  /*db00*/  IMAD.WIDE.U32 R4, R5, UR4, RZ ;  /* 0x0000000405047c25 */ /* 0x000fc8000f8e00ff */
[----:B------:R-:W-:Y:S01]  /*db10*/  IMAD.MOV.U32 R4, RZ, RZ, R7 ;  /* 0x000000ffff047224 */ /* 0x000fe200078e0007 */
[----:B------:R-:W-:Y:S01]  /*db20*/  IADD3 RZ, P1, R5, R6, RZ ;  /* 0x0000000605ff7210 */ /* 0x000fe20007f3e0ff */
[----:B------:R-:W-:-:S04]  /*db30*/  IMAD.X R5, RZ, RZ, RZ, P0 ;  /* 0x000000ffff057224 */ /* 0x000fc800000e06ff */
[----:B------:R-:W-:-:S08]  /*db40*/  IMAD.WIDE.U32.X R4, R21, UR5, R4, P1 ;  /* 0x0000000515047c25 */ /* 0x000fd000088e0404 */
.L_x_272:
[--C-:B------:R-:W-:Y:S01]  /*db50*/  SHF.R.U64 R14, R4, UR7, R5.reuse ;  /* 0x00000007040e7c19 */ /* 0x100fe20008001205 */
[----:B------:R-:W-:Y:S01]  /*db60*/  FMUL R22, R22, UR8 ;  /* 0x0000000816167c20 */ /* 0x000fe20008400000 */
[----:B------:R-:W-:Y:S01]  /*db70*/  SHF.R.U32.HI R4, RZ, UR7, R5 ;  /* 0x00000007ff047c19 */ /* 0x000fe20008011605 */
[----:B------:R-:W0:Y:S01]  /*db80*/  LDC R6, c[0x0][0x144] ;  /* 0x00005100ff067b82 */ /* 0x000e220000000800 */
[----:B------:R-:W-:Y:S01]  /*db90*/  IADD3 R5, P0, RZ, -R14, RZ ;  /* 0x8000000eff057210 */ /* 0x000fe20007f1e0ff */
[----:B------:R-:W-:Y:S01]  /*dba0*/  ULDC UR6, c[0x0][0x154] ;  /* 0x0000550000067ab9 */ /* 0x000fe20000000800 */
[----:B-1----:R-:W-:Y:S01]  /*dbb0*/  I2FP.F32.U32 R7, R20 ;  /* 0x0000001400077245 */ /* 0x002fe20000201000 */
[----:B------:R-:W1:Y:S01]  /*dbc0*/  F2I.U32.TRUNC.NTZ R22, R22 ;  /* 0x0000001600167305 */ /* 0x000e62000020f000 */
[----:B------:R-:W-:Y:S01]  /*dbd0*/  ULDC.64 UR4, c[0x0][0x620] ;  /* 0x0001880000047ab9 */ /* 0x000fe20000000a00 */
[----:B------:R-:W-:Y:S01]  /*dbe0*/  IMAD.X R4, RZ, RZ, ~R4, P0 ;  /* 0x000000ffff047224 */ /* 0x000fe200000e0e04 */
[----:B------:R-:W-:Y:S01]  /*dbf0*/  ISETP.NE.AND P2, PT, R2, 0x1, PT ;  /* 0x000000010200780c */ /* 0x000fe20003f45270 */
[----:B------:R-:W-:Y:S01]  /*dc00*/  FMUL R23, R7, UR6 ;  /* 0x0000000607177c20 */ /* 0x000fe20008400000 */
[----:B------:R-:W2:Y:S01]  /*dc10*/  LDC R25, c[0x0][0x148] ;  /* 0x00005200ff197b82 */ /* 0x000ea20000000800 */
[----:B------:R-:W-:Y:S01]  /*dc20*/  IMAD R4, R4, UR4, RZ ;  /* 0x0000000404047c24 */ /* 0x000fe2000f8e02ff */
[----:B------:R-:W-:-:S02]  /*dc30*/  ULDC.64 UR6, c[0x0][0x640] ;  /* 0x0001900000067ab9 */ /* 0x000fc40000000a00 */
[----:B------:R-:W-:Y:S01]  /*dc40*/  ISETP.NE.U32.AND P0, PT, RZ, UR6, PT ;  /* 0x00000006ff007c0c */ /* 0x000fe2000bf05070 */
[----:B------:R-:W3:Y:S01]  /*dc50*/  F2I.U32.TRUNC.NTZ R23, R23 ;  /* 0x0000001700177305 */ /* 0x000ee2000020f000 */
[C---:B------:R-:W-:Y:S02]  /*dc60*/  IMAD R7, R5.reuse, UR5, R4 ;  /* 0x0000000505077c24 */ /* 0x040fe4000f8e0204 */
[----:B------:R-:W-:Y:S01]  /*dc70*/  IMAD.WIDE.U32 R4, R5, UR4, R16 ;  /* 0x0000000405047c25 */ /* 0x000fe2000f8e0010 */
[----:B------:R-:W-:Y:S01]  /*dc80*/  ULDC UR4, c[0x0][0x618] ;  /* 0x0001860000047ab9 */ /* 0x000fe20000000800 */
[----:B------:R-:W-:Y:S02]  /*dc90*/  ISETP.NE.AND.EX P0, PT, RZ, UR7, PT, P0 ;  /* 0x00000007ff007c0c */ /* 0x000fe4000bf05300 */
[----:B------:R-:W-:Y:S02]  /*dca0*/  IMAD.IADD R5, R5, 0x1, R7 ;  /* 0x0000000105057824 */ /* 0x000fe400078e0207 */
[----:B-1----:R-:W-:-:S03]  /*dcb0*/  IMAD.MOV R22, RZ, RZ, -R22 ;  /* 0x000000ffff167224 */ /* 0x002fc600078e0a16 */
[----:B------:R-:W-:Y:S01]  /*dcc0*/  SHF.R.U64 R21, R4, UR4, R5 ;  /* 0x0000000404157c19 */ /* 0x000fe20008001205 */
[----:B0-----:R-:W-:Y:S01]  /*dcd0*/  IMAD R15, R6, R22, R15 ;  /* 0x00000016060f7224 */ /* 0x001fe200078e020f */
[----:B------:R-:W-:Y:S01]  /*dce0*/  SHF.R.U32.HI R4, RZ, UR4, R5 ;  /* 0x00000004ff047c19 */ /* 0x000fe20008011605 */
[----:B------:R-:W-:Y:S01]  /*dcf0*/  ULDC UR4, c[0x0][0x608] ;  /* 0x0001820000047ab9 */ /* 0x000fe20000000800 */
[----:B---3--:R-:W-:Y:S02]  /*dd00*/  IMAD.MOV R6, RZ, RZ, -R23 ;  /* 0x000000ffff067224 */ /* 0x008fe400078e0a17 */
[--C-:B------:R-:W-:Y:S02]  /*dd10*/  SHF.R.U64 R22, R21, UR4, R4.reuse ;  /* 0x0000000415167c19 */ /* 0x100fe40008001204 */
[----:B------:R-:W-:Y:S01]  /*dd20*/  SHF.R.U32.HI R5, RZ, UR4, R4 ;  /* 0x00000004ff057c19 */ /* 0x000fe20008011604 */
[----:B------:R-:W-:Y:S01]  /*dd30*/  ULDC UR4, c[0x0][0x658] ;  /* 0x0001960000047ab9 */ /* 0x000fe20000000800 */
[----:B--2---:R-:W-:-:S02]  /*dd40*/  @P2 IMAD R15, R25, R6, R20 ;  /* 0x00000006190f2224 */ /* 0x004fc400078e0214 */
[--C-:B------:R-:W-:Y:S02]  /*dd50*/  SHF.R.U64 R20, R22, UR4, R5.reuse ;  /* 0x0000000416147c19 */ /* 0x100fe40008001205 */
[----:B------:R-:W-:-:S03]  /*dd60*/  SHF.R.U32.HI R23, RZ, UR4, R5 ;  /* 0x00000004ff177c19 */ /* 0x000fc60008011605 */
[----:B------:R-:W-:Y:S02]  /*dd70*/  IMAD.MOV.U32 R6, RZ, RZ, R20 ;  /* 0x000000ffff067224 */ /* 0x000fe400078e0014 */
[----:B------:R-:W-:Y:S01]  /*dd80*/  IMAD.MOV.U32 R5, RZ, RZ, R23 ;  /* 0x000000ffff057224 */ /* 0x000fe200078e0017 */
[----:B------:R-:W-:Y:S06]  /*dd90*/  @!P0 BRA `(.L_x_273) ;  /* 0x00000000002c8947 */ /* 0x000fec0003800000 */
        /* <DEDUP_REMOVED lines=9> */
[----:B------:R-:W-:-:S04]  /*de30*/  IMAD.WIDE.U32.X R4, R23, UR7, R4, P1 ;  /* 0x0000000717047c25 */ /* 0x000fc800088e0404 */
[----:B------:R-:W-:-:S07]  /*de40*/  IMAD.MOV.U32 R6, RZ, RZ, R4 ;  /* 0x000000ffff067224 */ /* 0x000fce00078e0004 */
.L_x_273:
[----:B------:R-:W-:Y:S01]  /*de50*/  ULDC UR4, c[0x0][0x648] ;  /* 0x0001920000047ab9 */ /* 0x000fe20000000800 */
[----:B------:R-:W-:Y:S01]  /*de60*/  LOP3.LUT R4, R22, UR17, RZ, 0xc0, !PT ;  /* 0x0000001116047c12 */ /* 0x000fe2000f8ec0ff */
[----:B------:R-:W-:Y:S01]  /*de70*/  ULDC UR5, c[0x0][0x610] ;  /* 0x0001840000057ab9 */ /* 0x000fe20000000800 */
[----:B------:R-:W-:Y:S01]  /*de80*/  SHF.R.U64 R5, R6, UR4, R5 ;  /* 0x0000000406057c19 */ /* 0x000fe20008001205 */
[----:B------:R-:W-:Y:S01]  /*de90*/  ULDC UR4, c[0x0][0x638] ;  /* 0x00018e0000047ab9 */ /* 0x000fe20000000800 */
[----:B------:R-:W-:-:S03]  /*dea0*/  LOP3.LUT R21, R21, UR16, RZ, 0xc0, !PT ;  /* 0x0000001015157c12 */ /* 0x000fc6000f8ec0ff */
[----:B------:R-:W-:Y:S02]  /*deb0*/  IMAD.MOV R7, RZ, RZ, -R5 ;  /* 0x000000ffff077224 */ /* 0x000fe400078e0a05 */
[----:B------:R-:W-:Y:S02]  /*dec0*/  IMAD R4, R5, UR18, R4 ;  /* 0x0000001205047c24 */ /* 0x000fe4000f8e0204 */
[----:B------:R-:W-:Y:S01]  /*ded0*/  IMAD R20, R7, UR4, R20 ;  /* 0x0000000407147c24 */ /* 0x000fe2000f8e0214 */
[----:B------:R-:W-:Y:S01]  /*dee0*/  ULDC UR4, c[0x0][0x600] ;  /* 0x0001800000047ab9 */ /* 0x000fe20000000800 */
[----:B------:R-:W-:Y:S02]  /*def0*/  IMAD R15, R4, UR5, R15 ;  /* 0x00000005040f7c24 */ /* 0x000fe4000f8e020f */
[----:B------:R-:W-:Y:S02]  /*df00*/  IMAD R6, R20, UR4, R21 ;  /* 0x0000000414067c24 */ /* 0x000fe4000f8e0215 */
[----:B------:R-:W-:-:S03]  /*df10*/  IMAD.MOV.U32 R4, RZ, RZ, 0x1 ;  /* 0x00000001ff047424 */ /* 0x000fc600078e00ff */
[----:B------:R-:W-:Y:S02]  /*df20*/  SEL R20, R6, R15, !P2 ;  /* 0x0000000f06147207 */ /* 0x000fe40005000000 */
[----:B------:R-:W-:Y:S01]  /*df30*/  SEL R21, R15, R6, !P2 ;  /* 0x000000060f157207 */ /* 0x000fe20005000000 */
[----:B------:R-:W-:-:S07]  /*df40*/  IMAD.MOV.U32 R6, RZ, RZ, R14 ;  /* 0x000000ffff067224 */ /* 0x000fce00078e000e */
.L_x_271:
[----:B------:R-:W-:Y:S05]  /*df50*/  BSYNC B1 ;  /* 0x0000000000017941 */ /* 0x000fea0003800000 */
.L_x_270:
[----:B------:R-:W-:-:S13]  /*df60*/  LOP3.LUT P0, RZ, R4, 0xff, RZ, 0xc0, !PT ;  /* 0x000000ff04ff7812 */ /* 0x000fda000780c0ff */
[----:B------:R-:W-:Y:S05]  /*df70*/  @P0 BRA `(.L_x_274) ;  /* 0xfffffff400400947 */ /* 0x000fea000383ffff */
[----:B------:R-:W-:Y:S05]  /*df80*/  BSYNC B0 ;  /* 0x0000000000007941 */ /* 0x000fea0003800000 */
.L_x_263:
[----:B------:R-:W-:-:S03]  /*df90*/  UMOV UR4, 0xffffffff ;  /* 0xffffffff00047882 */ /* 0x000fc60000000000 */
[----:B------:R-:W-:Y:S05]  /*dfa0*/  BRA.DIV UR4, `(.L_x_275) ;  /* 0x0000000a04387947 */ /* 0x000fea000b800000 */
[----:B------:R-:W-:-:S13]  /*dfb0*/  ELECT P6, URZ, PT ;  /* 0x00000000003f782f */ /* 0x000fda00038c0000 */
.L_x_297:
[----:B------:R-:W-:Y:S04]  /*dfc0*/  BSSY B0, `(.L_x_276) ;  /* 0x0000073000007945 */ /* 0x000fe80003800000 */
[----:B------:R-:W-:Y:S05]  /*dfd0*/  @!P6 BRA `(.L_x_277) ;  /* 0x0000000400c4e947 */ /* 0x000fea0003800000 */
[----:B------:R-:W-:-:S04]  /*dfe0*/  LOP3.LUT R19, R19, 0x2, RZ, 0xfc, !PT ;  /* 0x0000000213137812 */ /* 0x000fc800078efcff */
[----:B------:R-:W-:-:S13]  /*dff0*/  ISETP.NE.AND P0, PT, R19, 0x3, PT ;  /* 0x000000031300780c */ /* 0x000fda0003f05270 */
[----:B------:R-:W-:Y:S05]  /*e000*/  @!P0 BRA `(.L_x_278) ;  /* 0x0000000000048947 */ /* 0x000fea0003800000 */
[----:B------:R-:W-:Y:S01]  /*e010*/  BPT.TRAP 0x1 ;  /* 0x000000040000795c */ /* 0x000fe20000300000 */
.L_x_278:
[----:B------:R-:W0:Y:S01]  /*e020*/  S2R R5, SR_CgaCtaId ;  /* 0x0000000000057919 */ /* 0x000e220000008800 */
[----:B------:R-:W-:Y:S02]  /*e030*/  MOV R2, 0x400 ;  /* 0x0000040000027802 */ /* 0x000fe40000000f00 */
[----:B------:R-:W-:Y:S02]  /*e040*/  SHF.L.U32 R4, R0, 0x1f, RZ ;  /* 0x0000001f00047819 */ /* 0x000fe400000006ff */
[----:B0-----:R-:W-:-:S05]  /*e050*/  LEA R2, R5, R2, 0x18 ;  /* 0x0000000205027211 */ /* 0x001fca00078ec0ff */
[----:B------:R-:W-:-:S04]  /*e060*/  VIADD R2, R2, 0x60 ;  /* 0x0000006002027836 */ /* 0x000fc80000000000 */
[C---:B------:R-:W-:Y:S02]  /*e070*/  IMAD R7, R3.reuse, 0x8, R2 ;  /* 0x0000000803077824 */ /* 0x040fe400078e0202 */
[----:B------:R-:W-:Y:S02]  /*e080*/  VIADD R3, R3, 0x1 ;  /* 0x0000000103037836 */ /* 0x000fe40000000000 */
[----:B------:R-:W0:Y:S03]  /*e090*/  SYNCS.PHASECHK.TRANS64.TRYWAIT P0, [R7+URZ], R4 ;  /* 0x00000004070075a7 */ /* 0x000e26000800017f */
[----:B------:R-:W-:-:S04]  /*e0a0*/  ISETP.NE.AND P1, PT, R3, 0xc, PT ;  /* 0x0000000c0300780c */ /* 0x000fc80003f25270 */
[----:B------:R-:W-:Y:S02]  /*e0b0*/  SEL R5, RZ, 0x1, P1 ;  /* 0x00000001ff057807 */ /* 0x000fe40000800000 */
[----:B------:R-:W-:Y:S02]  /*e0c0*/  SEL R3, R3, RZ, P1 ;  /* 0x000000ff03037207 */ /* 0x000fe40000800000 */
[----:B------:R-:W-:-:S03]  /*e0d0*/  LOP3.LUT R6, R0, R5, RZ, 0x3c, !PT ;  /* 0x0000000500067212 */ /* 0x000fc600078e3cff */
[----:B------:R-:W-:Y:S01]  /*e0e0*/  IMAD R8, R3, 0x8, R2 ;  /* 0x0000000803087824 */ /* 0x000fe200078e0202 */
[----:B------:R-:W-:Y:S01]  /*e0f0*/  SHF.L.U32 R5, R6, 0x1f, RZ ;  /* 0x0000001f06057819 */ /* 0x000fe200000006ff */
[----:B0-----:R-:W-:Y:S06]  /*e100*/  @!P0 BRA `(.L_x_279) ;  /* 0x0000000800008947 */ /* 0x001fec0003800000 */
.L_x_298:
[----:B------:R-:W1:Y:S01]  /*e110*/  SYNCS.PHASECHK.TRANS64.TRYWAIT P0, [R8+URZ], R5 ;  /* 0x00000005080075a7 */ /* 0x000e62000800017f */
[----:B------:R-:W-:-:S05]  /*e120*/  VIADD R0, R3, 0x1 ;  /* 0x0000000103007836 */ /* 0x000fca0000000000 */
[----:B------:R-:W-:-:S04]  /*e130*/  ISETP.NE.AND P1, PT, R0, 0xc, PT ;  /* 0x0000000c0000780c */ /* 0x000fc80003f25270 */
[----:B------:R-:W-:Y:S02]  /*e140*/  SEL R3, RZ, 0x1, P1 ;  /* 0x00000001ff037807 */ /* 0x000fe40000800000 */
[----:B0-----:R-:W-:Y:S02]  /*e150*/  SEL R7, R0, RZ, P1 ;  /* 0x000000ff00077207 */ /* 0x001fe40000800000 */
[----:B------:R-:W-:-:S03]  /*e160*/  LOP3.LUT R6, R6, R3, RZ, 0x3c, !PT ;  /* 0x0000000306067212 */ /* 0x000fc600078e3cff */
[----:B------:R-:W-:Y:S01]  /*e170*/  IMAD R9, R7, 0x8, R2 ;  /* 0x0000000807097824 */ /* 0x000fe200078e0202 */
[----:B------:R-:W-:Y:S01]  /*e180*/  SHF.L.U32 R4, R6, 0x1f, RZ ;  /* 0x0000001f06047819 */ /* 0x000fe200000006ff */
[----:B-1----:R-:W-:Y:S06]  /*e190*/  @!P0 BRA `(.L_x_280) ;  /* 0x0000000400f08947 */ /* 0x002fec0003800000 */
.L_x_299:
[----:B------:R-:W1:Y:S01]  /*e1a0*/  SYNCS.PHASECHK.TRANS64.TRYWAIT P0, [R9+URZ], R4 ;  /* 0x00000004090075a7 */ /* 0x000e62000800017f */
[----:B------:R-:W-:-:S05]  /*e1b0*/  VIADD R0, R7, 0x1 ;  /* 0x0000000107007836 */ /* 0x000fca0000000000 */
[----:B------:R-:W-:-:S04]  /*e1c0*/  ISETP.NE.AND P1, PT, R0, 0xc, PT ;  /* 0x0000000c0000780c */ /* 0x000fc80003f25270 */
[----:B------:R-:W-:Y:S02]  /*e1d0*/  SEL R3, RZ, 0x1, P1 ;  /* 0x00000001ff037807 */ /* 0x000fe40000800000 */
[----:B------:R-:W-:Y:S02]  /*e1e0*/  SEL R7, R0, RZ, P1 ;  /* 0x000000ff00077207 */ /* 0x000fe40000800000 */
[----:B------:R-:W-:-:S03]  /*e1f0*/  LOP3.LUT R6, R6, R3, RZ, 0x3c, !PT ;  /* 0x0000000306067212 */ /* 0x000fc600078e3cff */
[----:B0-----:R-:W-:Y:S01]  /*e200*/  IMAD R8, R7, 0x8, R2 ;  /* 0x0000000807087824 */ /* 0x001fe200078e0202 */
[----:B------:R-:W-:Y:S01]  /*e210*/  SHF.L.U32 R5, R6, 0x1f, RZ ;  /* 0x0000001f06057819 */ /* 0x000fe200000006ff */
[----:B-1----:R-:W-:Y:S06]  /*e220*/  @!P0 BRA `(.L_x_281) ;  /* 0x0000000400e08947 */ /* 0x002fec0003800000 */
.L_x_300:
        /* <DEDUP_REMOVED lines=9> */
.L_x_301:
        /* <DEDUP_REMOVED lines=9> */
.L_x_302:
        /* <DEDUP_REMOVED lines=9> */
.L_x_303:
        /* <DEDUP_REMOVED lines=9> */
.L_x_304:
        /* <DEDUP_REMOVED lines=9> */
.L_x_305:
        /* <DEDUP_REMOVED lines=9> */
.L_x_306:
[----:B------:R-:W1:Y:S01]  /*e590*/  SYNCS.PHASECHK.TRANS64.TRYWAIT P0, [R8+URZ], R5 ;  /* 0x00000005080075a7 */ /* 0x000e62000800017f */
[----:B------:R-:W-:-:S05]  /*e5a0*/  VIADD R0, R7, 0x1 ;  /* 0x0000000107007836 */ /* 0x000fca0000000000 */
[----:B------:R-:W-:-:S04]  /*e5b0*/  ISETP.NE.AND P1, PT, R0, 0xc, PT ;  /* 0x0000000c0000780c */ /* 0x000fc80003f25270 */
[----:B------:R-:W-:Y:S02]  /*e5c0*/  SEL R3, RZ, 0x1, P1 ;  /* 0x00000001ff037807 */ /* 0x000fe40000800000 */
[----:B------:R-:W-:Y:S02]  /*e5d0*/  SEL R7, R0, RZ, P1 ;  /* 0x000000ff00077207 */ /* 0x000fe40000800000 */
[----:B0-----:R-:W-:-:S03]  /*e5e0*/  LOP3.LUT R9, R6, R3, RZ, 0x3c, !PT ;  /* 0x0000000306097212 */ /* 0x001fc600078e3cff */
[----:B------:R-:W-:Y:S01]  /*e5f0*/  IMAD R11, R7, 0x8, R2 ;  /* 0x00000008070b7824 */ /* 0x000fe200078e0202 */
[----:B------:R-:W-:Y:S01]  /*e600*/  SHF.L.U32 R6, R9, 0x1f, RZ ;  /* 0x0000001f09067819 */ /* 0x000fe200000006ff */
[----:B-1----:R-:W-:Y:S06]  /*e610*/  @!P0 BRA `(.L_x_288) ;  /* 0x0000000400708947 */ /* 0x002fec0003800000 */
.L_x_307:
[----:B------:R-:W1:Y:S01]  /*e620*/  SYNCS.PHASECHK.TRANS64.TRYWAIT P0, [R11+URZ], R6 ;  /* 0x000000060b0075a7 */ /* 0x000e62000800017f */
[----:B------:R-:W-:-:S05]  /*e630*/  VIADD R0, R7, 0x1 ;  /* 0x0000000107007836 */ /* 0x000fca0000000000 */
[----:B------:R-:W-:-:S04]  /*e640*/  ISETP.NE.AND P1, PT, R0, 0xc, PT ;  /* 0x0000000c0000780c */ /* 0x000fc80003f25270 */
[----:B------:R-:W-:Y:S02]  /*e650*/  SEL R4, RZ, 0x1, P1 ;  /* 0x00000001ff047807 */ /* 0x000fe40000800000 */
[----:B------:R-:W-:Y:S02]  /*e660*/  SEL R3, R0, RZ, P1 ;  /* 0x000000ff00037207 */ /* 0x000fe40000800000 */
[----:B------:R-:W-:Y:S01]  /*e670*/  LOP3.LUT R0, R9, R4, RZ, 0x3c, !PT ;  /* 0x0000000409007212 */ /* 0x000fe200078e3cff */
[----:B-1----:R-:W-:Y:S06]  /*e680*/  @!P0 BRA `(.L_x_289) ;  /* 0x0000000400688947 */ /* 0x002fec0003800000 */
.L_x_308:
[----:B------:R-:W-:Y:S01]  /*e690*/  IMAD R3, R3, 0x8, R2 ;  /* 0x0000000803037824 */ /* 0x000fe200078e0202 */
[----:B------:R-:W-:-:S07]  /*e6a0*/  SHF.L.U32 R0, R0, 0x1f, RZ ;  /* 0x0000001f00007819 */ /* 0x000fce00000006ff */
.L_x_290:
[----:B--2---:R2:W3:Y:S02]  /*e6b0*/  SYNCS.PHASECHK.TRANS64.TRYWAIT P0, [R3+URZ], R0 ;  /* 0x00000000030075a7 */ /* 0x0044e4000800017f */
[----:B---3--:R-:W-:Y:S05]  /*e6c0*/  @!P0 NANOSLEEP.SYNCS 0x989680 ;  /* 0x009896800000895d */ /* 0x008fea0003900000 */
[----:B------:R-:W3:Y:S02]  /*e6d0*/  @!P0 SYNCS.PHASECHK.TRANS64 P0, [R3+URZ], R0 ;  /* 0x00000000030085a7 */ /* 0x000ee4000800007f */
[----:B---3--:R-:W-:Y:S05]  /*e6e0*/  @!P0 BRA `(.L_x_290) ;  /* 0xfffffffc00f08947 */ /* 0x008fea000383ffff */
.L_x_277:
[----:B------:R-:W-:Y:S05]  /*e6f0*/  BSYNC B0 ;  /* 0x0000000000007941 */ /* 0x000fea0003800000 */
.L_x_276:
[----:B------:R-:W-:Y:S05]  /*e700*/  EXIT ;  /* 0x000000000000794d */ /* 0x000fea0003800000 */
.L_x_22:
[----:B---3--:R3:W4:Y:S02]  /*e710*/  SYNCS.PHASECHK.TRANS64.TRYWAIT P1, [R3+URZ], R0 ;  /* 0x00000000030075a7 */ /* 0x008724000802017f */
[----:B----4-:R-:W-:Y:S05]  /*e720*/  @!P1 NANOSLEEP.SYNCS 0x989680 ;  /* 0x009896800000995d */ /* 0x010fea0003900000 */
[----:B------:R-:W4:Y:S02]  /*e730*/  @!P1 SYNCS.PHASECHK.TRANS64 P1, [R3+URZ], R0 ;  /* 0x00000000030095a7 */ /* 0x000f24000802007f */
[----:B----4-:R-:W-:Y:S05]  /*e740*/  @!P1 BRA `(.L_x_22) ;  /* 0xfffffffc00f09947 */ /* 0x010fea000383ffff */
[----:B------:R-:W-:Y:S05]  /*e750*/  BRA `(.L_x_21) ;  /* 0xffffff2c00ac7947 */ /* 0x000fea000383ffff */
.L_x_27:
[----:B-1----:R-:W-:-:S04]  /*e760*/  IMAD.U32 R6, RZ, RZ, UR4 ;  /* 0x00000004ff067e24 */ /* 0x002fc8000f8e00ff */
[----:B------:R1:W2:Y:S03]  /*e770*/  SYNCS.PHASECHK.TRANS64.TRYWAIT P1, [R6+URZ], R5 ;  /* 0x00000005060075a7 */ /* 0x0002a6000802017f */
[----:B--2---:R-:W-:Y:S05]  /*e780*/  @!P1 NANOSLEEP.SYNCS 0x989680 ;  /* 0x009896800000995d */ /* 0x004fea0003900000 */
[----:B------:R-:W2:Y:S02]  /*e790*/  @!P1 SYNCS.PHASECHK.TRANS64 P1, [R6+URZ], R5 ;  /* 0x00000005060095a7 */ /* 0x000ea4000802007f */
[----:B--2---:R-:W-:Y:S05]  /*e7a0*/  @!P1 BRA `(.L_x_27) ;  /* 0xfffffffc00ec9947 */ /* 0x004fea000383ffff */
[----:B------:R-:W-:Y:S05]  /*e7b0*/  BRA `(.L_x_26) ;  /* 0xffffff3000707947 */ /* 0x000fea000383ffff */
.L_x_264:
[----:B------:R-:W-:Y:S01]  /*e7c0*/  BSSY B1, `(.L_x_291) ;  /* 0x0000006000017945 */ /* 0x000fe20003800000 */
[----:B------:R-:W-:-:S07]  /*e7d0*/  IMAD.MOV.U32 R15, RZ, RZ, -0x1 ;  /* 0xffffffffff0f7424 */ /* 0x000fce00078e00ff */
[----:B------:R-:W-:Y:S05]  /*e7e0*/  WARPSYNC.COLLECTIVE R15, `(.L_x_292) ;  /* 0x000000000f0c7348 */ /* 0x000fea0003c00000 */
[----:B------:R-:W-:Y:S02]  /*e7f0*/  ELECT P6, UR62, PT ;  /* 0x00000000003e782f */ /* 0x000fe400038c0000 */
[----:B------:R-:W-:Y:S01]  /*e800*/  MOV R14, UR62 ;  /* 0x0000003e000e7c02 */ /* 0x000fe20008000f00 */
[----:B------:R-:W-:Y:S10]  /*e810*/  ENDCOLLECTIVE ;  /* 0x000000000000791b */ /* 0x000ff40003800000 */
.L_x_292:
[----:B------:R-:W-:Y:S05]  /*e820*/  BSYNC B1 ;  /* 0x0000000000017941 */ /* 0x000fea0003800000 */
.L_x_291:
[----:B------:R-:W-:Y:S05]  /*e830*/  BRA `(.L_x_293) ;  /* 0xffffffec001c7947 */ /* 0x000fea000383ffff */
.L_x_267:
[----:B-1----:R1:W2:Y:S02]  /*e840*/  SYNCS.PHASECHK.TRANS64.TRYWAIT P0, [R23+URZ+0x60], R14 ;  /* 0x0000600e170075a7 */ /* 0x0022a4000800017f */
[----:B--2---:R-:W-:Y:S05]  /*e850*/  @!P0 NANOSLEEP.SYNCS 0x989680 ;  /* 0x009896800000895d */ /* 0x004fea0003900000 */
[----:B------:R-:W2:Y:S02]  /*e860*/  @!P0 SYNCS.PHASECHK.TRANS64 P0, [R23+URZ+0x60], R14 ;  /* 0x0000600e170085a7 */ /* 0x000ea4000800007f */
[----:B--2---:R-:W-:Y:S05]  /*e870*/  @!P0 BRA `(.L_x_267) ;  /* 0xfffffffc00f08947 */ /* 0x004fea000383ffff */
[----:B------:R-:W-:Y:S05]  /*e880*/  BRA `(.L_x_294) ;  /* 0xffffffec00547947 */ /* 0x000fea000383ffff */
.L_x_275:
[----:B------:R-:W-:Y:S01]  /*e890*/  BSSY B0, `(.L_x_295) ;  /* 0x0000006000007945 */ /* 0x000fe20003800000 */
[----:B------:R-:W-:-:S07]  /*e8a0*/  IMAD.MOV.U32 R15, RZ, RZ, -0x1 ;  /* 0xffffffffff0f7424 */ /* 0x000fce00078e00ff */
[----:B------:R-:W-:Y:S05]  /*e8b0*/  WARPSYNC.COLLECTIVE R15, `(.L_x_296) ;  /* 0x000000000f0c7348 */ /* 0x000fea0003c00000 */
[----:B------:R-:W-:Y:S02]  /*e8c0*/  ELECT P6, UR62, PT ;  /* 0x00000000003e782f */ /* 0x000fe400038c0000 */
[----:B------:R-:W-:Y:S01]  /*e8d0*/  MOV R14, UR62 ;  /* 0x0000003e000e7c02 */ /* 0x000fe20008000f00 */
[----:B------:R-:W-:Y:S10]  /*e8e0*/  ENDCOLLECTIVE ;  /* 0x000000000000791b */ /* 0x000ff40003800000 */
.L_x_296:
[----:B------:R-:W-:Y:S05]  /*e8f0*/  BSYNC B0 ;  /* 0x0000000000007941 */ /* 0x000fea0003800000 */
.L_x_295:
[----:B------:R-:W-:Y:S05]  /*e900*/  BRA `(.L_x_297) ;  /* 0xfffffff400ac7947 */ /* 0x000fea000383ffff */
.L_x_279:
[----:B0-----:R0:W1:Y:S02]  /*e910*/  SYNCS.PHASECHK.TRANS64.TRYWAIT P0, [R7+URZ], R4 ;  /* 0x00000004070075a7 */ /* 0x001064000800017f */
[----:B-1----:R-:W-:Y:S05]  /*e920*/  @!P0 NANOSLEEP.SYNCS 0x989680 ;  /* 0x009896800000895d */ /* 0x002fea0003900000 */
[----:B------:R-:W1:Y:S02]  /*e930*/  @!P0 SYNCS.PHASECHK.TRANS64 P0, [R7+URZ], R4 ;  /* 0x00000004070085a7 */ /* 0x000e64000800007f */
[----:B-1----:R-:W-:Y:S05]  /*e940*/  @!P0 BRA `(.L_x_279) ;  /* 0xfffffffc00f08947 */ /* 0x002fea000383ffff */
[----:B------:R-:W-:Y:S05]  /*e950*/  BRA `(.L_x_298) ;  /* 0xfffffff400ec7947 */ /* 0x000fea000383ffff */
.L_x_280:
[----:B0-----:R0:W1:Y:S02]  /*e960*/  SYNCS.PHASECHK.TRANS64.TRYWAIT P0, [R8+URZ], R5 ;  /* 0x00000005080075a7 */ /* 0x001064000800017f */
[----:B-1----:R-:W-:Y:S05]  /*e970*/  @!P0 NANOSLEEP.SYNCS 0x989680 ;  /* 0x009896800000895d */ /* 0x002fea0003900000 */
[----:B------:R-:W1:Y:S02]  /*e980*/  @!P0 SYNCS.PHASECHK.TRANS64 P0, [R8+URZ], R5 ;  /* 0x00000005080085a7 */ /* 0x000e64000800007f */
[----:B-1----:R-:W-:Y:S05]  /*e990*/  @!P0 BRA `(.L_x_280) ;  /* 0xfffffffc00f08947 */ /* 0x002fea000383ffff */
[----:B------:R-:W-:Y:S05]  /*e9a0*/  BRA `(.L_x_299) ;  /* 0xfffffff400fc7947 */ /* 0x000fea000383ffff */
.L_x_281:
[----:B0-----:R0:W1:Y:S02]  /*e9b0*/  SYNCS.PHASECHK.TRANS64.TRYWAIT P0, [R9+URZ], R4 ;  /* 0x00000004090075a7 */ /* 0x001064000800017f */
[----:B-1----:R-:W-:Y:S05]  /*e9c0*/  @!P0 NANOSLEEP.SYNCS 0x989680 ;  /* 0x009896800000895d */ /* 0x002fea0003900000 */
[----:B------:R-:W1:Y:S02]  /*e9d0*/  @!P0 SYNCS.PHASECHK.TRANS64 P0, [R9+URZ], R4 ;  /* 0x00000004090085a7 */ /* 0x000e64000800007f */
[----:B-1----:R-:W-:Y:S05]  /*e9e0*/  @!P0 BRA `(.L_x_281) ;  /* 0xfffffffc00f08947 */ /* 0x002fea000383ffff */
[----:B------:R-:W-:Y:S05]  /*e9f0*/  BRA `(.L_x_300) ;  /* 0xfffffff8000c7947 */ /* 0x000fea000383ffff */
.L_x_282:
[----:B0-----:R0:W1:Y:S02]  /*ea00*/  SYNCS.PHASECHK.TRANS64.TRYWAIT P0, [R8+URZ], R5 ;  /* 0x00000005080075a7 */ /* 0x001064000800017f */
[----:B-1----:R-:W-:Y:S05]  /*ea10*/  @!P0 NANOSLEEP.SYNCS 0x989680 ;  /* 0x009896800000895d */ /* 0x002fea0003900000 */
[----:B------:R-:W1:Y:S02]  /*ea20*/  @!P0 SYNCS.PHASECHK.TRANS64 P0, [R8+URZ], R5 ;  /* 0x00000005080085a7 */ /* 0x000e64000800007f */
[----:B-1----:R-:W-:Y:S05]  /*ea30*/  @!P0 BRA `(.L_x_282) ;  /* 0xfffffffc00f08947 */ /* 0x002fea000383ffff */
[----:B------:R-:W-:Y:S05]  /*ea40*/  BRA `(.L_x_301) ;  /* 0xfffffff8001c7947 */ /* 0x000fea000383ffff */
.L_x_283:
[----:B0-----:R0:W1:Y:S02]  /*ea50*/  SYNCS.PHASECHK.TRANS64.TRYWAIT P0, [R9+URZ], R4 ;  /* 0x00000004090075a7 */ /* 0x001064000800017f */
[----:B-1----:R-:W-:Y:S05]  /*ea60*/  @!P0 NANOSLEEP.SYNCS 0x989680 ;  /* 0x009896800000895d */ /* 0x002fea0003900000 */
[----:B------:R-:W1:Y:S02]  /*ea70*/  @!P0 SYNCS.PHASECHK.TRANS64 P0, [R9+URZ], R4 ;  /* 0x00000004090085a7 */ /* 0x000e64000800007f */
[----:B-1----:R-:W-:Y:S05]  /*ea80*/  @!P0 BRA `(.L_x_283) ;  /* 0xfffffffc00f08947 */ /* 0x002fea000383ffff */
[----:B------:R-:W-:Y:S05]  /*ea90*/  BRA `(.L_x_302) ;  /* 0xfffffff8002c7947 */ /* 0x000fea000383ffff */
.L_x_284:
[----:B0-----:R0:W1:Y:S02]  /*eaa0*/  SYNCS.PHASECHK.TRANS64.TRYWAIT P0, [R8+URZ], R5 ;  /* 0x00000005080075a7 */ /* 0x001064000800017f */
[----:B-1----:R-:W-:Y:S05]  /*eab0*/  @!P0 NANOSLEEP.SYNCS 0x989680 ;  /* 0x009896800000895d */ /* 0x002fea0003900000 */
[----:B------:R-:W1:Y:S02]  /*eac0*/  @!P0 SYNCS.PHASECHK.TRANS64 P0, [R8+URZ], R5 ;  /* 0x00000005080085a7 */ /* 0x000e64000800007f */
[----:B-1----:R-:W-:Y:S05]  /*ead0*/  @!P0 BRA `(.L_x_284) ;  /* 0xfffffffc00f08947 */ /* 0x002fea000383ffff */
[----:B------:R-:W-:Y:S05]  /*eae0*/  BRA `(.L_x_303) ;  /* 0xfffffff8003c7947 */ /* 0x000fea000383ffff */
.L_x_285:
[----:B0-----:R0:W1:Y:S02]  /*eaf0*/  SYNCS.PHASECHK.TRANS64.TRYWAIT P0, [R9+URZ], R4 ;  /* 0x00000004090075a7 */ /* 0x001064000800017f */
[----:B-1----:R-:W-:Y:S05]  /*eb00*/  @!P0 NANOSLEEP.SYNCS 0x989680 ;  /* 0x009896800000895d */ /* 0x002fea0003900000 */
[----:B------:R-:W1:Y:S02]  /*eb10*/  @!P0 SYNCS.PHASECHK.TRANS64 P0, [R9+URZ], R4 ;  /* 0x00000004090085a7 */ /* 0x000e64000800007f */
[----:B-1----:R-:W-:Y:S05]  /*eb20*/  @!P0 BRA `(.L_x_285) ;  /* 0xfffffffc00f08947 */ /* 0x002fea000383ffff */
[----:B------:R-:W-:Y:S05]  /*eb30*/  BRA `(.L_x_304) ;  /* 0xfffffff8004c7947 */ /* 0x000fea000383ffff */
.L_x_286:
[----:B0-----:R0:W1:Y:S02]  /*eb40*/  SYNCS.PHASECHK.TRANS64.TRYWAIT P0, [R8+URZ], R5 ;  /* 0x00000005080075a7 */ /* 0x001064000800017f */
[----:B-1----:R-:W-:Y:S05]  /*eb50*/  @!P0 NANOSLEEP.SYNCS 0x989680 ;  /* 0x009896800000895d */ /* 0x002fea0003900000 */
[----:B------:R-:W1:Y:S02]  /*eb60*/  @!P0 SYNCS.PHASECHK.TRANS64 P0, [R8+URZ], R5 ;  /* 0x00000005080085a7 */ /* 0x000e64000800007f */
[----:B-1----:R-:W-:Y:S05]  /*eb70*/  @!P0 BRA `(.L_x_286) ;  /* 0xfffffffc00f08947 */ /* 0x002fea000383ffff */
[----:B------:R-:W-:Y:S05]  /*eb80*/  BRA `(.L_x_305) ;  /* 0xfffffff8005c7947 */ /* 0x000fea000383ffff */
.L_x_287:
[----:B0-----:R0:W1:Y:S02]  /*eb90*/  SYNCS.PHASECHK.TRANS64.TRYWAIT P0, [R9+URZ], R4 ;  /* 0x00000004090075a7 */ /* 0x001064000800017f */
[----:B-1----:R-:W-:Y:S05]  /*eba0*/  @!P0 NANOSLEEP.SYNCS 0x989680 ;  /* 0x009896800000895d */ /* 0x002fea0003900000 */
[----:B------:R-:W1:Y:S02]  /*ebb0*/  @!P0 SYNCS.PHASECHK.TRANS64 P0, [R9+URZ], R4 ;  /* 0x00000004090085a7 */ /* 0x000e64000800007f */
[----:B-1----:R-:W-:Y:S05]  /*ebc0*/  @!P0 BRA `(.L_x_287) ;  /* 0xfffffffc00f08947 */ /* 0x002fea000383ffff */
[----:B------:R-:W-:Y:S05]  /*ebd0*/  BRA `(.L_x_306) ;  /* 0xfffffff8006c7947 */ /* 0x000fea000383ffff */
.L_x_288:
[----:B0-----:R0:W1:Y:S02]  /*ebe0*/  SYNCS.PHASECHK.TRANS64.TRYWAIT P0, [R8+URZ], R5 ;  /* 0x00000005080075a7 */ /* 0x001064000800017f */
[----:B-1----:R-:W-:Y:S05]  /*ebf0*/  @!P0 NANOSLEEP.SYNCS 0x989680 ;  /* 0x009896800000895d */ /* 0x002fea0003900000 */
[----:B------:R-:W1:Y:S02]  /*ec00*/  @!P0 SYNCS.PHASECHK.TRANS64 P0, [R8+URZ], R5 ;  /* 0x00000005080085a7 */ /* 0x000e64000800007f */
[----:B-1----:R-:W-:Y:S05]  /*ec10*/  @!P0 BRA `(.L_x_288) ;  /* 0xfffffffc00f08947 */ /* 0x002fea000383ffff */
[----:B------:R-:W-:Y:S05]  /*ec20*/  BRA `(.L_x_307) ;  /* 0xfffffff8007c7947 */ /* 0x000fea000383ffff */
.L_x_289:
[----:B-1----:R1:W2:Y:S02]  /*ec30*/  SYNCS.PHASECHK.TRANS64.TRYWAIT P0, [R11+URZ], R6 ;  /* 0x000000060b0075a7 */ /* 0x0022a4000800017f */
[----:B--2---:R-:W-:Y:S05]  /*ec40*/  @!P0 NANOSLEEP.SYNCS 0x989680 ;  /* 0x009896800000895d */ /* 0x004fea0003900000 */
[----:B------:R-:W2:Y:S02]  /*ec50*/  @!P0 SYNCS.PHASECHK.TRANS64 P0, [R11+URZ], R6 ;  /* 0x000000060b0085a7 */ /* 0x000ea4000800007f */
[----:B--2---:R-:W-:Y:S05]  /*ec60*/  @!P0 BRA `(.L_x_289) ;  /* 0xfffffffc00f08947 */ /* 0x004fea000383ffff */
[----:B------:R-:W-:Y:S05]  /*ec70*/  BRA `(.L_x_308) ;  /* 0xfffffff800847947 */ /* 0x000fea000383ffff */
.L_x_309:
[----:B------:R-:W-:-:S00]  /*ec80*/  BRA `(.L_x_309) ;  /* 0xfffffffc00fc7947 */ /* 0x000fc0000383ffff */
[----:B------:R-:W-:-:S00]  /*ec90*/  NOP ;  /* 0x0000000000007918 */ /* 0x000fc00000000000 */
        /* <DEDUP_REMOVED lines=14> */
.L_x_310:


//--------------------- .nv.global.init           --------------------------
	.section	.nv.global.init,"aw",@progbits
.nv.global.init:
	.type		$str$22,@object
	.size		$str$22,($str$23 - $str$22)
$str$22:
        /*0000*/ 	.byte	0x6b, 0x5f, 0x74, 0x69, 0x6c, 0x65, 0x5f, 0x63, 0x6f, 0x75, 0x6e, 0x74, 0x20, 0x3e, 0x3d, 0x20
        /*0010*/ 	.byte	0x31, 0x00
	.type		$str$23,@object
	.size		$str$23,(__unnamed_1 - $str$23)
$str$23:
        /*0012*/ 	.byte	0x2f, 0x74, 0x6d, 0x70, 0x2f, 0x63, 0x75, 0x74, 0x6c, 0x61, 0x73, 0x73, 0x5f, 0x73, 0x77, 0x65
        /*0022*/ 	.byte	0x65, 0x70, 0x5f, 0x73, 0x72, 0x63, 0x2f, 0x69, 0x6e, 0x63, 0x6c, 0x75, 0x64, 0x65, 0x2f, 0x63
        /*0032*/ 	.byte	0x75, 0x74, 0x6c, 0x61, 0x73, 0x73, 0x2f, 0x67, 0x65, 0x6d, 0x6d, 0x2f, 0x63, 0x6f, 0x6c, 0x6c
        /*0042*/ 	.byte	0x65, 0x63, 0x74, 0x69, 0x76, 0x65, 0x2f, 0x73, 0x6d, 0x39, 0x30, 0x5f, 0x6d, 0x6d, 0x61, 0x5f
        /*0052*/ 	.byte	0x74, 0x6d, 0x61, 0x5f, 0x67, 0x6d, 0x6d, 0x61, 0x5f, 0x73, 0x73, 0x5f, 0x77, 0x61, 0x72, 0x70
        /*0062*/ 	.byte	0x73, 0x70, 0x65, 0x63, 0x69, 0x61, 0x6c, 0x69, 0x7a, 0x65, 0x64, 0x2e, 0x68, 0x70, 0x70, 0x00
	.type		__unnamed_1,@object
	.size		__unnamed_1,(.L_0 - __unnamed_1)
__unnamed_1:
        /*0072*/ 	.byte	0x76, 0x6f, 0x69, 0x64, 0x20, 0x63, 0x75, 0x74, 0x6c, 0x61, 0x73, 0x73, 0x3a, 0x3a, 0x67, 0x65
        /* <DEDUP_REMOVED lines=180> */
        /*0bc2*/ 	.byte	0x69, 0x74, 0x79, 0x5d, 0x00
.L_0:


//--------------------- .nv.shared._ZN7cutlass13device_kernelINS_4gemm6kernel13GemmUniversalIN4cute5tupleIJiiiiEEENS1_10collective13CollectiveMmaINS1_34MainloopSm90TmaGmmaWarpSpecializedILi12ENS5_IJNS4_1CILi2EEENSA_ILi1EEESC_EEENS1_35KernelTmaWarpSpecializedCooperativeEEENS5_IJNSA_ILi512EEENSA_ILi64EEENSA_ILi16EEEEEENS_6half_tENS5_IJlSC_lEEESK_SL_NS4_8TiledMMAINS4_8MMA_AtomIJNS4_4SM904GMMA25MMA_64x64x16_F32F16F16_SSILNSP_5MajorE0ELSR_0ELNSP_7ScaleInE1ELSS_1EEEEEENS4_6LayoutISD_NS5_IJSC_NSA_ILi0EEESW_EEEEENS5_IJNS4_10UnderscoreESZ_SZ_EEEEENS4_13SM90_TMA_LOADENS4_14ComposedLayoutINS4_7SwizzleILi1ELi4ELi3EEENS4_18smem_ptr_flag_bitsILi16EEENSV_INS5_IJNSA_ILi8EEESI_EEENS5_IJSI_SC_EEEEEEEvNS4_8identityENS4_23SM90_TMA_LOAD_MULTICASTES1C_vS1D_EENS_8epilogue10collective6detail29Sm90TmaWarpSpecializedAdapterINS1H_15DefaultEpilogueISK_SL_SL_NS1G_6thread17LinearCombinationISK_Li1EffLNS1L_9ScaleType4KindE0ELNS_15FloatRoundStyleE2ESK_EENS1_15EpilogueDefaultEEEEEvvEEEEvNT_6ParamsE --------------------------
	.section	.nv.shared._ZN7cutlass13device_kernelINS_4gemm6kernel13GemmUniversalIN4cute5tupleIJiiiiEEENS1_10collective13CollectiveMmaINS1_34MainloopSm90TmaGmmaWarpSpecializedILi12ENS5_IJNS4_1CILi2EEENSA_ILi1EEESC_EEENS1_35KernelTmaWarpSpecializedCooperativeEEENS5_IJNSA_ILi512EEENSA_ILi64EEENSA_ILi16EEEEEENS_6half_tENS5_IJlSC_lEEESK_SL_NS4_8TiledMMAINS4_8MMA_AtomIJNS4_4SM904GMMA25MMA_64x64x16_F32F16F16_SSILNSP_5MajorE0ELSR_0ELNSP_7ScaleInE1ELSS_1EEEEEENS4_6LayoutISD_NS5_IJSC_NSA_ILi0EEESW_EEEEENS5_IJNS4_10UnderscoreESZ_SZ_EEEEENS4_13SM90_TMA_LOADENS4_14ComposedLayoutINS4_7SwizzleILi1ELi4ELi3EEENS4_18smem_ptr_flag_bitsILi16EEENSV_INS5_IJNSA_ILi8EEESI_EEENS5_IJSI_SC_EEEEEEEvNS4_8identityENS4_23SM90_TMA_LOAD_MULTICASTES1C_vS1D_EENS_8epilogue10collective6detail29Sm90TmaWarpSpecializedAdapterINS1H_15DefaultEpilogueISK_SL_SL_NS1G_6thread17LinearCombinationISK_Li1EffLNS1L_9ScaleType4KindE0ELNS_15FloatRoundStyleE2ESK_EENS1_15EpilogueDefaultEEEEEvvEEEEvNT_6ParamsE,"aw",@nobits
	.sectionflags	@""
	.align	16
	.zero		1024


//--------------------- .nv.shared.reserved.0     --------------------------
	.section	.nv.shared.reserved.0,"aw",@nobits
	.weak		__nv_reservedSMEM_offset_0_alias
	.size		__nv_reservedSMEM_offset_0_alias, 0, 0
	.other		__nv_reservedSMEM_offset_0_alias,@"STO_CUDA_RESERVED_SHARED STV_DEFAULT"
__nv_reservedSMEM_offset_0_alias:
	.zero		0


//--------------------- .nv.global                --------------------------
	.section	.nv.global,"aw",@nobits
.nv.global:
	.type		_ZN39_INTERNAL_6c98d68e_4_k_cu_a24a7af5_75934cute1_E,@object
	.size		_ZN39_INTERNAL_6c98d68e_4_k_cu_a24a7af5_75934cute1_E,(_ZN39_INTERNAL_6c98d68e_4_k_cu_a24a7af5_75934cuda3std3__45__cpo6cbeginE - _ZN39_INTERNAL_6c98d68e_4_k_cu_a24a7af5_75934cute1_E)
_ZN39_INTERNAL_6c98d68e_4_k_cu_a24a7af5_75934cute1_E:
	.zero		1
	.type		_ZN39_INTERNAL_6c98d68e_4_k_cu_a24a7af5_75934cuda3std3__45__cpo6cbeginE,@object
	.size		_ZN39_INTERNAL_6c98d68e_4_k_cu_a24a7af5_75934cuda3std3__45__cpo6cbeginE,(_ZN39_INTERNAL_6c98d68e_4_k_cu_a24a7af5_75934cuda3std3__48in_placeE - _ZN39_INTERNAL_6c98d68e_4_k_cu_a24a7af5_75934cuda3std3__45__cpo6cbeginE)
_ZN39_INTERNAL_6c98d68e_4_k_cu_a24a7af5_75934cuda3std3__45__cpo6cbeginE:
	.zero		1
	.type		_ZN39_INTERNAL_6c98d68e_4_k_cu_a24a7af5_75934cuda3std3__48in_placeE,@object
	.size		_ZN39_INTERNAL_6c98d68e_4_k_cu_a24a7af5_75934cuda3std3__48in_placeE,(_ZN39_INTERNAL_6c98d68e_4_k_cu_a24a7af5_75934cuda3std6ranges3__45__cpo9iter_moveE - _ZN39_INTERNAL_6c98d68e_4_k_cu_a24a7af5_75934cuda3std3__48in_placeE)
_ZN39_INTERNAL_6c98d68e_4_k_cu_a24a7af5_75934cuda3std3__48in_placeE:
	.zero		1
	.type		_ZN39_INTERNAL_6c98d68e_4_k_cu_a24a7af5_75934cuda3std6ranges3__45__cpo9iter_moveE,@object
	.size		_ZN39_INTERNAL_6c98d68e_4_k_cu_a24a7af5_75934cuda3std6ranges3__45__cpo9iter_moveE,(_ZN39_INTERNAL_6c98d68e_4_k_cu_a24a7af5_75934cuda3std3__45__cpo5beginE - _ZN39_INTERNAL_6c98d68e_4_k_cu_a24a7af5_75934cuda3std6ranges3__45__cpo9iter_moveE)
_ZN39_INTERNAL_6c98d68e_4_k_cu_a24a7af5_75934cuda3std6ranges3__45__cpo9iter_moveE:
	.zero		1
	.type		_ZN39_INTERNAL_6c98d68e_4_k_cu_a24a7af5_75934cuda3std3__45__cpo5beginE,@object
	.size		_ZN39_INTERNAL_6c98d68e_4_k_cu_a24a7af5_75934cuda3std3__45__cpo5beginE,(_ZN39_INTERNAL_6c98d68e_4_k_cu_a24a7af5_75934cuda3std3__441_GLOBAL__N__6c98d68e_4_k_cu_a24a7af5_75936ignoreE - _ZN39_INTERNAL_6c98d68e_4_k_cu_a24a7af5_75934cuda3std3__45__cpo5beginE)
_ZN39_INTERNAL_6c98d68e_4_k_cu_a24a7af5_75934cuda3std3__45__cpo5beginE:
	.zero		1
	.type		_ZN39_INTERNAL_6c98d68e_4_k_cu_a24a7af5_75934cuda3std3__441_GLOBAL__N__6c98d68e_4_k_cu_a24a7af5_75936ignoreE,@object
	.size		_ZN39_INTERNAL_6c98d68e_4_k_cu_a24a7af5_75934cuda3std3__441_GLOBAL__N__6c98d68e_4_k_cu_a24a7af5_75936ignoreE,(_ZN39_INTERNAL_6c98d68e_4_k_cu_a24a7af5_75934cute7productE - _ZN39_INTERNAL_6c98d68e_4_k_cu_a24a7af5_75934cuda3std3__441_GLOBAL__N__6c98d68e_4_k_cu_a24a7af5_75936ignoreE)
_ZN39_INTERNAL_6c98d68e_4_k_cu_a24a7af5_75934cuda3std3__441_GLOBAL__N__6c98d68e_4_k_cu_a24a7af5_75936ignoreE:
	.zero		1
	.type		_ZN39_INTERNAL_6c98d68e_4_k_cu_a24a7af5_75934cute7productE,@object
	.size		_ZN39_INTERNAL_6c98d68e_4_k_cu_a24a7af5_75934cute7productE,(_ZN39_INTERNAL_6c98d68e_4_k_cu_a24a7af5_75934cuda3std3__45__cpo3endE - _ZN39_INTERNAL_6c98d68e_4_k_cu_a24a7af5_75934cute7productE)
_ZN39_INTERNAL_6c98d68e_4_k_cu_a24a7af5_75934cute7productE:
	.zero		1
	.type		_ZN39_INTERNAL_6c98d68e_4_k_cu_a24a7af5_75934cuda3std3__45__cpo3endE,@object
	.size		_ZN39_INTERNAL_6c98d68e_4_k_cu_a24a7af5_75934cuda3std3__45__cpo3endE,(_ZN39_INTERNAL_6c98d68e_4_k_cu_a24a7af5_75934cuda3std3__419piecewise_constructE - _ZN39_INTERNAL_6c98d68e_4_k_cu_a24a7af5_75934cuda3std3__45__cpo3endE)
_ZN39_INTERNAL_6c98d68e_4_k_cu_a24a7af5_75934cuda3std3__45__cpo3endE:
	.zero		1
	.type		_ZN39_INTERNAL_6c98d68e_4_k_cu_a24a7af5_75934cuda3std3__419piecewise_constructE,@object
	.size		_ZN39_INTERNAL_6c98d68e_4_k_cu_a24a7af5_75934cuda3std3__419piecewise_constructE,(_ZN39_INTERNAL_6c98d68e_4_k_cu_a24a7af5_75934cuda3std3__45__cpo4cendE - _ZN39_INTERNAL_6c98d68e_4_k_cu_a24a7af5_75934cuda3std3__419piecewise_constructE)
_ZN39_INTERNAL_6c98d68e_4_k_cu_a24a7af5_75934cuda3std3__419piecewise_constructE:
	.zero		1
	.type		_ZN39_INTERNAL_6c98d68e_4_k_cu_a24a7af5_75934cuda3std3__45__cpo4cendE,@object
	.size		_ZN39_INTERNAL_6c98d68e_4_k_cu_a24a7af5_75934cuda3std3__45__cpo4cendE,(_ZN39_INTERNAL_6c98d68e_4_k_cu_a24a7af5_75934cuda3std6ranges3__45__cpo4swapE - _ZN39_INTERNAL_6c98d68e_4_k_cu_a24a7af5_75934cuda3std3__45__cpo4cendE)
_ZN39_INTERNAL_6c98d68e_4_k_cu_a24a7af5_75934cuda3std3__45__cpo4cendE:
	.zero		1
	.type		_ZN39_INTERNAL_6c98d68e_4_k_cu_a24a7af5_75934cuda3std6ranges3__45__cpo4swapE,@object
	.size		_ZN39_INTERNAL_6c98d68e_4_k_cu_a24a7af5_75934cuda3std6ranges3__45__cpo4swapE,(.L_8 - _ZN39_INTERNAL_6c98d68e_4_k_cu_a24a7af5_75934cuda3std6ranges3__45__cpo4swapE)
_ZN39_INTERNAL_6c98d68e_4_k_cu_a24a7af5_75934cuda3std6ranges3__45__cpo4swapE:
	.zero		1
.L_8:


//--------------------- .nv.constant0._ZN7cutlass13device_kernelINS_4gemm6kernel13GemmUniversalIN4cute5tupleIJiiiiEEENS1_10collective13CollectiveMmaINS1_34MainloopSm90TmaGmmaWarpSpecializedILi12ENS5_IJNS4_1CILi2EEENSA_ILi1EEESC_EEENS1_35KernelTmaWarpSpecializedCooperativeEEENS5_IJNSA_ILi512EEENSA_ILi64EEENSA_ILi16EEEEEENS_6half_tENS5_IJlSC_lEEESK_SL_NS4_8TiledMMAINS4_8MMA_AtomIJNS4_4SM904GMMA25MMA_64x64x16_F32F16F16_SSILNSP_5MajorE0ELSR_0ELNSP_7ScaleInE1ELSS_1EEEEEENS4_6LayoutISD_NS5_IJSC_NSA_ILi0EEESW_EEEEENS5_IJNS4_10UnderscoreESZ_SZ_EEEEENS4_13SM90_TMA_LOADENS4_14ComposedLayoutINS4_7SwizzleILi1ELi4ELi3EEENS4_18smem_ptr_flag_bitsILi16EEENSV_INS5_IJNSA_ILi8EEESI_EEENS5_IJSI_SC_EEEEEEEvNS4_8identityENS4_23SM90_TMA_LOAD_MULTICASTES1C_vS1D_EENS_8epilogue10collective6detail29Sm90TmaWarpSpecializedAdapterINS1H_15DefaultEpilogueISK_SL_SL_NS1G_6thread17LinearCombinationISK_Li1EffLNS1L_9ScaleType4KindE0ELNS_15FloatRoundStyleE2ESK_EENS1_15EpilogueDefaultEEEEEvvEEEEvNT_6ParamsE --------------------------
	.section	.nv.constant0._ZN7cutlass13device_kernelINS_4gemm6kernel13GemmUniversalIN4cute5tupleIJiiiiEEENS1_10collective13CollectiveMmaINS1_34MainloopSm90TmaGmmaWarpSpecializedILi12ENS5_IJNS4_1CILi2EEENSA_ILi1EEESC_EEENS1_35KernelTmaWarpSpecializedCooperativeEEENS5_IJNSA_ILi512EEENSA_ILi64EEENSA_ILi16EEEEEENS_6half_tENS5_IJlSC_lEEESK_SL_NS4_8TiledMMAINS4_8MMA_AtomIJNS4_4SM904GMMA25MMA_64x64x16_F32F16F16_SSILNSP_5MajorE0ELSR_0ELNSP_7ScaleInE1ELSS_1EEEEEENS4_6LayoutISD_NS5_IJSC_NSA_ILi0EEESW_EEEEENS5_IJNS4_10UnderscoreESZ_SZ_EEEEENS4_13SM90_TMA_LOADENS4_14ComposedLayoutINS4_7SwizzleILi1ELi4ELi3EEENS4_18smem_ptr_flag_bitsILi16EEENSV_INS5_IJNSA_ILi8EEESI_EEENS5_IJSI_SC_EEEEEEEvNS4_8identityENS4_23SM90_TMA_LOAD_MULTICASTES1C_vS1D_EENS_8epilogue10collective6detail29Sm90TmaWarpSpecializedAdapterINS1H_15DefaultEpilogueISK_SL_SL_NS1G_6thread17LinearCombinationISK_Li1EffLNS1L_9ScaleType4KindE0ELNS_15FloatRoundStyleE2ESK_EENS1_15EpilogueDefaultEEEEEvvEEEEvNT_6ParamsE,"a",@progbits
	.sectionflags	@""
	.align	4
.nv.constant0._ZN7cutlass13device_kernelINS_4gemm6kernel13GemmUniversalIN4cute5tupleIJiiiiEEENS1_10collective13CollectiveMmaINS1_34MainloopSm90TmaGmmaWarpSpecializedILi12ENS5_IJNS4_1CILi2EEENSA_ILi1EEESC_EEENS1_35KernelTmaWarpSpecializedCooperativeEEENS5_IJNSA_ILi512EEENSA_ILi64EEENSA_ILi16EEEEEENS_6half_tENS5_IJlSC_lEEESK_SL_NS4_8TiledMMAINS4_8MMA_AtomIJNS4_4SM904GMMA25MMA_64x64x16_F32F16F16_SSILNSP_5MajorE0ELSR_0ELNSP_7ScaleInE1ELSS_1EEEEEENS4_6LayoutISD_NS5_IJSC_NSA_ILi0EEESW_EEEEENS5_IJNS4_10UnderscoreESZ_SZ_EEEEENS4_13SM90_TMA_LOADENS4_14ComposedLayoutINS4_7SwizzleILi1ELi4ELi3EEENS4_18smem_ptr_flag_bitsILi16EEENSV_INS5_IJNSA_ILi8EEESI_EEENS5_IJSI_SC_EEEEEEEvNS4_8identityENS4_23SM90_TMA_LOAD_MULTICASTES1C_vS1D_EENS_8epilogue10collective6detail29Sm90TmaWarpSpecializedAdapterINS1H_15DefaultEpilogueISK_SL_SL_NS1G_6thread17LinearCombinationISK_Li1EffLNS1L_9ScaleType4KindE0ELNS_15FloatRoundStyleE2ESK_EENS1_15EpilogueDefaultEEEEEvvEEEEvNT_6ParamsE:
	.zero		1664


//--------------------- SYMBOLS --------------------------

	.type		.nv.reservedSmem.offset0,@object
	.size		.nv.reservedSmem.offset0,0x4
	.type		__assertfail,@function
